	.target	sm_90a

	.elftype	@"ET_EXEC"


//--------------------- .note.nv.tkinfo           --------------------------
	.section	.note.nv.tkinfo,"",@"SHT_NOTE"
	.sectionflags	@"SHF_NOTE_NV_TKINFO"
	.tkinfo
        /*0018*/ 	.word	0x00000002
        /*0030*/ 	.string	""
        /*0030*/ 	.string	"ptxas"
        /*0030*/ 	.string	"Cuda compilation tools, release 13.0, V13.0.88"
        /*0030*/ 	.string	"Build cuda_13.0.r13.0/compiler.36424714_0"
        /*0030*/ 	.string	"-v  -suppress-debug-info  -lineinfo  -arch sm_90a "



//--------------------- .note.nv.cuinfo           --------------------------
	.section	.note.nv.cuinfo,"",@"SHT_NOTE"
	.sectionflags	@"SHF_NOTE_NV_CUINFO"
        /*0018*/ 	.short	0x0002
        /*001a*/ 	.short	0x005a
        /*001c*/ 	.short	0x0082
	.zero		2


//--------------------- .nv.info                  --------------------------
	.section	.nv.info,"",@"SHT_CUDA_INFO"
	.align	4


	//----- nvinfo : EIATTR_REGCOUNT
	.align		4
        /*0000*/ 	.byte	0x04, 0x2f
        /*0002*/ 	.short	(.L_1 - .L_0)
	.align		4
.L_0:
        /*0004*/ 	.word	index@(matmul_kernel)
        /*0008*/ 	.word	0x000000fb


	//----- nvinfo : EIATTR_FRAME_SIZE
	.align		4
.L_1:
        /*000c*/ 	.byte	0x04, 0x11
        /*000e*/ 	.short	(.L_3 - .L_2)
	.align		4
.L_2:
        /*0010*/ 	.word	index@(matmul_kernel)
        /*0014*/ 	.word	0x00000000


	//----- nvinfo : EIATTR_MIN_STACK_SIZE
	.align		4
.L_3:
        /*0018*/ 	.byte	0x04, 0x12
        /*001a*/ 	.short	(.L_5 - .L_4)
	.align		4
.L_4:
        /*001c*/ 	.word	index@(matmul_kernel)
        /*0020*/ 	.word	0x00000000
.L_5:


//--------------------- .nv.compat                --------------------------
	.section	.nv.compat,"",@"SHT_CUDA_COMPAT_INFO"
	.align	4
        /*0000*/ 	.byte	0x02, 0x09, 0x01, 0x00, 0x02, 0x02, 0x04, 0x00, 0x02, 0x05, 0x05, 0x00, 0x03, 0x07, 0x01, 0x01
        /*0010*/ 	.byte	0x02, 0x03, 0x00, 0x00, 0x02, 0x06, 0x01, 0x00, 0x04, 0x0b, 0x08, 0x00, 0x00, 0x00, 0x00, 0x00
        /*0020*/ 	.byte	0x00, 0x00, 0x00, 0x00


//--------------------- .nv.info.matmul_kernel    --------------------------
	.section	.nv.info.matmul_kernel,"",@"SHT_CUDA_INFO"
	.sectionflags	@""
	.align	4


	//----- nvinfo : EIATTR_CUDA_API_VERSION
	.align		4
        /*0000*/ 	.byte	0x04, 0x37
        /*0002*/ 	.short	(.L_7 - .L_6)
.L_6:
        /*0004*/ 	.word	0x00000082


	//----- nvinfo : EIATTR_KPARAM_INFO
	.align		4
.L_7:
        /*0008*/ 	.byte	0x04, 0x17
        /*000a*/ 	.short	(.L_9 - .L_8)
.L_8:
        /*000c*/ 	.word	0x00000000
        /*0010*/ 	.short	0x000d
        /*0012*/ 	.short	0x0048
        /*0014*/ 	.byte	0x00, 0xf4, 0x21, 0x00


	//----- nvinfo : EIATTR_KPARAM_INFO
	.align		4
.L_9:
        /*0018*/ 	.byte	0x04, 0x17
        /*001a*/ 	.short	(.L_11 - .L_10)
.L_10:
        /*001c*/ 	.word	0x00000000
        /*0020*/ 	.short	0x000c
        /*0022*/ 	.short	0x0040
        /*0024*/ 	.byte	0x00, 0xf4, 0x21, 0x00


	//----- nvinfo : EIATTR_KPARAM_INFO
	.align		4
.L_11:
        /*0028*/ 	.byte	0x04, 0x17
        /*002a*/ 	.short	(.L_13 - .L_12)
.L_12:
        /*002c*/ 	.word	0x00000000
        /*0030*/ 	.short	0x000b
        /*0032*/ 	.short	0x0038
        /*0034*/ 	.byte	0x00, 0xf0, 0x11, 0x00


	//----- nvinfo : EIATTR_KPARAM_INFO
	.align		4
.L_13:
        /*0038*/ 	.byte	0x04, 0x17
        /*003a*/ 	.short	(.L_15 - .L_14)
.L_14:
        /*003c*/ 	.word	0x00000000
        /*0040*/ 	.short	0x000a
        /*0042*/ 	.short	0x0034
        /*0044*/ 	.byte	0x00, 0xf0, 0x11, 0x00


	//----- nvinfo : EIATTR_KPARAM_INFO
	.align		4
.L_15:
        /*0048*/ 	.byte	0x04, 0x17
        /*004a*/ 	.short	(.L_17 - .L_16)
.L_16:
        /*004c*/ 	.word	0x00000000
        /*0050*/ 	.short	0x0009
        /*0052*/ 	.short	0x0030
        /*0054*/ 	.byte	0x00, 0xf0, 0x11, 0x00


	//----- nvinfo : EIATTR_KPARAM_INFO
	.align		4
.L_17:
        /*0058*/ 	.byte	0x04, 0x17
        /*005a*/ 	.short	(.L_19 - .L_18)
.L_18:
        /*005c*/ 	.word	0x00000000
        /*0060*/ 	.short	0x0008
        /*0062*/ 	.short	0x002c
        /*0064*/ 	.byte	0x00, 0xf0, 0x11, 0x00


	//----- nvinfo : EIATTR_KPARAM_INFO
	.align		4
.L_19:
        /*0068*/ 	.byte	0x04, 0x17
        /*006a*/ 	.short	(.L_21 - .L_20)
.L_20:
        /*006c*/ 	.word	0x00000000
        /*0070*/ 	.short	0x0007
        /*0072*/ 	.short	0x0028
        /*0074*/ 	.byte	0x00, 0xf0, 0x11, 0x00


	//----- nvinfo : EIATTR_KPARAM_INFO
	.align		4
.L_21:
        /*0078*/ 	.byte	0x04, 0x17
        /*007a*/ 	.short	(.L_23 - .L_22)
.L_22:
        /*007c*/ 	.word	0x00000000
        /*0080*/ 	.short	0x0006
        /*0082*/ 	.short	0x0024
        /*0084*/ 	.byte	0x00, 0xf0, 0x11, 0x00


	//----- nvinfo : EIATTR_KPARAM_INFO
	.align		4
.L_23:
        /*0088*/ 	.byte	0x04, 0x17
        /*008a*/ 	.short	(.L_25 - .L_24)
.L_24:
        /*008c*/ 	.word	0x00000000
        /*0090*/ 	.short	0x0005
        /*0092*/ 	.short	0x0020
        /*0094*/ 	.byte	0x00, 0xf0, 0x11, 0x00


	//----- nvinfo : EIATTR_KPARAM_INFO
	.align		4
.L_25:
        /*0098*/ 	.byte	0x04, 0x17
        /*009a*/ 	.short	(.L_27 - .L_26)
.L_26:
        /*009c*/ 	.word	0x00000000
        /*00a0*/ 	.short	0x0004
        /*00a2*/ 	.short	0x001c
        /*00a4*/ 	.byte	0x00, 0xf0, 0x11, 0x00


	//----- nvinfo : EIATTR_KPARAM_INFO
	.align		4
.L_27:
        /*00a8*/ 	.byte	0x04, 0x17
        /*00aa*/ 	.short	(.L_29 - .L_28)
.L_28:
        /*00ac*/ 	.word	0x00000000
        /*00b0*/ 	.short	0x0003
        /*00b2*/ 	.short	0x0018
        /*00b4*/ 	.byte	0x00, 0xf0, 0x11, 0x00


	//----- nvinfo : EIATTR_KPARAM_INFO
	.align		4
.L_29:
        /*00b8*/ 	.byte	0x04, 0x17
        /*00ba*/ 	.short	(.L_31 - .L_30)
.L_30:
        /*00bc*/ 	.word	0x00000000
        /*00c0*/ 	.short	0x0002
        /*00c2*/ 	.short	0x0010
        /*00c4*/ 	.byte	0x00, 0xf4, 0x21, 0x00


	//----- nvinfo : EIATTR_KPARAM_INFO
	.align		4
.L_31:
        /*00c8*/ 	.byte	0x04, 0x17
        /*00ca*/ 	.short	(.L_33 - .L_32)
.L_32:
        /*00cc*/ 	.word	0x00000000
        /*00d0*/ 	.short	0x0001
        /*00d2*/ 	.short	0x0008
        /*00d4*/ 	.byte	0x00, 0xf4, 0x21, 0x00


	//----- nvinfo : EIATTR_KPARAM_INFO
	.align		4
.L_33:
        /*00d8*/ 	.byte	0x04, 0x17
        /*00da*/ 	.short	(.L_35 - .L_34)
.L_34:
        /*00dc*/ 	.word	0x00000000
        /*00e0*/ 	.short	0x0000
        /*00e2*/ 	.short	0x0000
        /*00e4*/ 	.byte	0x00, 0xf4, 0x21, 0x00


	//----- nvinfo : EIATTR_EXPLICIT_CLUSTER
	.align		4
.L_35:
        /*00e8*/ 	.byte	0x01, 0x3e
	.zero		2


	//----- nvinfo : EIATTR_CTA_PER_CLUSTER
	.align		4
        /*00ec*/ 	.byte	0x04, 0x3d
        /*00ee*/ 	.short	(.L_37 - .L_36)
.L_36:
        /*00f0*/ 	.word	0x00000004
        /*00f4*/ 	.word	0x00000001
        /*00f8*/ 	.word	0x00000001


	//----- nvinfo : EIATTR_SPARSE_MMA_MASK
	.align		4
.L_37:
        /*00fc*/ 	.byte	0x03, 0x50
        /*00fe*/ 	.short	0x0000


	//----- nvinfo : EIATTR_MAXREG_COUNT
	.align		4
        /*0100*/ 	.byte	0x03, 0x1b
        /*0102*/ 	.short	0x00ff


	//----- nvinfo : EIATTR_NUM_BARRIERS
	.align		4
        /*0104*/ 	.byte	0x02, 0x4c
        /*0106*/ 	.byte	0x01
	.zero		1


	//----- nvinfo : EIATTR_MERCURY_ISA_VERSION
	.align		4
        /*0108*/ 	.byte	0x03, 0x5f
        /*010a*/ 	.short	0x0101


	//----- nvinfo : EIATTR_EXIT_INSTR_OFFSETS
	.align		4
        /*010c*/ 	.byte	0x04, 0x1c
        /*010e*/ 	.short	(.L_39 - .L_38)


	//   ....[0]....
.L_38:
        /*0110*/ 	.word	0x00008690


	//   ....[1]....
        /*0114*/ 	.word	0x000086b0


	//----- nvinfo : EIATTR_REQNTID
	.align		4
.L_39:
        /*0118*/ 	.byte	0x04, 0x10
        /*011a*/ 	.short	(.L_41 - .L_40)
.L_40:
        /*011c*/ 	.word	0x00000080
        /*0120*/ 	.word	0x00000001
        /*0124*/ 	.word	0x00000001


	//----- nvinfo : EIATTR_CBANK_PARAM_SIZE
	.align		4
.L_41:
        /*0128*/ 	.byte	0x03, 0x19
        /*012a*/ 	.short	0x0050


	//----- nvinfo : EIATTR_PARAM_CBANK
	.align		4
        /*012c*/ 	.byte	0x04, 0x0a
        /*012e*/ 	.short	(.L_43 - .L_42)
	.align		4
.L_42:
        /*0130*/ 	.word	index@(.nv.constant0.matmul_kernel)
        /*0134*/ 	.short	0x0210
        /*0136*/ 	.short	0x0050


	//----- nvinfo : EIATTR_SW_WAR
	.align		4
.L_43:
        /*0138*/ 	.byte	0x04, 0x36
        /*013a*/ 	.short	(.L_45 - .L_44)
.L_44:
        /*013c*/ 	.word	0x00000008
.L_45:


//--------------------- .nv.callgraph             --------------------------
	.section	.nv.callgraph,"",@"SHT_CUDA_CALLGRAPH"
	.align	4
	.sectionentsize	8
	.align		4
        /*0000*/ 	.word	0x00000000
	.align		4
        /*0004*/ 	.word	0xffffffff
	.align		4
        /*0008*/ 	.word	0x00000000
	.align		4
        /*000c*/ 	.word	0xfffffffe
	.align		4
        /*0010*/ 	.word	0x00000000
	.align		4
        /*0014*/ 	.word	0xfffffffd
	.align		4
        /*0018*/ 	.word	0x00000000
	.align		4
        /*001c*/ 	.word	0xfffffffc


//--------------------- .text.matmul_kernel       --------------------------
	.section	.text.matmul_kernel,"ax",@progbits
	.align	128
        .global         matmul_kernel
        .type           matmul_kernel,@function
        .size           matmul_kernel,(.L_x_3 - matmul_kernel)
        .other          matmul_kernel,@"STO_CUDA_ENTRY STV_DEFAULT"
matmul_kernel:
.text.matmul_kernel:
[----:B------:R-:W-:Y:S08]  /*0000*/  LDC R1, c[0x0][0x28] ;  /* 0x00000a00ff017b82 */ /* 0x000ff00000000800 */
[----:B------:R-:W1:Y:S01]  /*0010*/  LDC.64 R146, c[0x0][0x228] ;  /* 0x00008a00ff927b82 */ /* 0x000e620000000a00 */
[----:B------:R-:W2:Y:S01]  /*0020*/  S2R R105, SR_TID.X ;  /* 0x0000000000697919 */ /* 0x000ea20000002100 */
[----:B------:R-:W-:Y:S01]  /*0030*/  ULDC.64 UR20, c[0x0][0x208] ;  /* 0x0000820000147ab9 */ /* 0x000fe20000000a00 */
[----:B------:R-:W-:Y:S01]  /*0040*/  ULDC UR8, c[0x0][0x240] ;  /* 0x0000900000087ab9 */ /* 0x000fe20000000800 */
[----:B------:R-:W-:Y:S01]  /*0050*/  ULDC.64 UR6, c[0x0][0x218] ;  /* 0x0000860000067ab9 */ /* 0x000fe20000000a00 */
[----:B------:R-:W3:Y:S03]  /*0060*/  S2R R12, SR_CgaCtaId ;  /* 0x00000000000c7919 */ /* 0x000ee60000008800 */
[----:B------:R-:W4:Y:S08]  /*0070*/  S2UR UR4, SR_CTAID.X ;  /* 0x00000000000479c3 */ /* 0x000f300000002500 */
[----:B------:R-:W5:Y:S01]  /*0080*/  LDC.64 R142, c[0x0][0x230] ;  /* 0x00008c00ff8e7b82 */ /* 0x000f620000000a00 */
[----:B-1----:R-:W-:Y:S01]  /*0090*/  VIADD R0, R147, 0xff ;  /* 0x000000ff93007836 */ /* 0x002fe20000000000 */
[----:B------:R-:W-:-:S06]  /*00a0*/  IABS R17, R146 ;  /* 0x0000009200117213 */ /* 0x000fcc0000000000 */
[----:B------:R-:W1:Y:S01]  /*00b0*/  LDC.64 R148, c[0x0][0x238] ;  /* 0x00008e00ff947b82 */ /* 0x000e620000000a00 */
[----:B------:R-:W-:Y:S02]  /*00c0*/  IABS R23, R147 ;  /* 0x0000009300177213 */ /* 0x000fe40000000000 */
[----:B------:R-:W-:Y:S02]  /*00d0*/  SHF.R.S32.HI R3, RZ, 0x1f, R0 ;  /* 0x0000001fff037819 */ /* 0x000fe40000011400 */
[----:B----4-:R-:W-:Y:S01]  /*00e0*/  I2FP.F32.U32 R5, UR4 ;  /* 0x0000000400057c45 */ /* 0x010fe20008201000 */
[----:B------:R-:W-:Y:S01]  /*00f0*/  ULDC UR4, c[0x0][0x150] ;  /* 0x0000540000047ab9 */ /* 0x000fe20000000800 */
[----:B------:R-:W-:Y:S02]  /*0100*/  LEA.HI R3, R3, R0, RZ, 0x8 ;  /* 0x0000000003037211 */ /* 0x000fe400078f40ff */
[----:B--2---:R-:W-:Y:S01]  /*0110*/  LOP3.LUT R140, R105, 0x7f, RZ, 0xc0, !PT ;  /* 0x0000007f698c7812 */ /* 0x004fe200078ec0ff */
[----:B------:R-:W-:Y:S01]  /*0120*/  FMUL R5, R5, UR4 ;  /* 0x0000000405057c20 */ /* 0x000fe20008400000 */
[----:B------:R-:W-:Y:S01]  /*0130*/  SHF.R.S32.HI R3, RZ, 0x8, R3 ;  /* 0x00000008ff037819 */ /* 0x000fe20000011403 */
[----:B------:R-:W-:Y:S01]  /*0140*/  ULDC.64 UR4, c[0x0][0x210] ;  /* 0x0000840000047ab9 */ /* 0x000fe20000000a00 */
[----:B-----5:R-:W-:-:S02]  /*0150*/  VIADD R40, R142, 0xffffffc7 ;  /* 0xffffffc78e287836 */ /* 0x020fc40000000000 */
[C---:B------:R-:W-:Y:S01]  /*0160*/  VIADD R44, R142.reuse, 0xffffffc3 ;  /* 0xffffffc38e2c7836 */ /* 0x040fe20000000000 */
[----:B------:R-:W2:Y:S01]  /*0170*/  F2I.U32.TRUNC.NTZ R5, R5 ;  /* 0x0000000500057305 */ /* 0x000ea2000020f000 */
[----:B------:R-:W-:Y:S02]  /*0180*/  IMAD.SHL.U32 R4, R3, 0x8, RZ ;  /* 0x0000000803047824 */ /* 0x000fe400078e00ff */
[C---:B------:R-:W-:Y:S02]  /*0190*/  VIADD R41, R142.reuse, 0xffffffdc ;  /* 0xffffffdc8e297836 */ /* 0x040fe40000000000 */
[----:B------:R-:W-:Y:S01]  /*01a0*/  VIADD R45, R142, 0xffffffde ;  /* 0xffffffde8e2d7836 */ /* 0x000fe20000000000 */
[----:B------:R-:W-:Y:S01]  /*01b0*/  IABS R7, R4 ;  /* 0x0000000400077213 */ /* 0x000fe20000000000 */
[C---:B-1----:R-:W-:Y:S02]  /*01c0*/  IMAD R127, R148.reuse, 0x24, RZ ;  /* 0x00000024947f7824 */ /* 0x042fe400078e02ff */
[C---:B------:R-:W-:Y:S01]  /*01d0*/  IMAD R125, R148.reuse, 0x2c, RZ ;  /* 0x0000002c947d7824 */ /* 0x040fe200078e02ff */
[----:B------:R-:W1:Y:S01]  /*01e0*/  I2F.RP R0, R7 ;  /* 0x0000000700007306 */ /* 0x000e620000209400 */
[----:B------:R-:W-:-:S02]  /*01f0*/  IMAD R123, R148, 0x28, RZ ;  /* 0x00000028947b7824 */ /* 0x000fc400078e02ff */
[----:B------:R-:W-:Y:S01]  /*0200*/  IMAD R121, R148, 0x30, RZ ;  /* 0x0000003094797824 */ /* 0x000fe200078e02ff */
[----:B--2---:R-:W-:Y:S01]  /*0210*/  IABS R11, R5 ;  /* 0x00000005000b7213 */ /* 0x004fe20000000000 */
[C---:B------:R-:W-:Y:S02]  /*0220*/  VIADD R48, R142.reuse, 0xffffffdf ;  /* 0xffffffdf8e307836 */ /* 0x040fe40000000000 */
[C---:B------:R-:W-:Y:S02]  /*0230*/  VIADD R49, R142.reuse, 0xffffffda ;  /* 0xffffffda8e317836 */ /* 0x040fe40000000000 */
[C---:B------:R-:W-:Y:S02]  /*0240*/  VIADD R52, R142.reuse, 0xffffffdb ;  /* 0xffffffdb8e347836 */ /* 0x040fe40000000000 */
[C---:B------:R-:W-:Y:S02]  /*0250*/  VIADD R53, R142.reuse, 0xffffffd5 ;  /* 0xffffffd58e357836 */ /* 0x040fe40000000000 */
[C---:B------:R-:W-:Y:S01]  /*0260*/  VIADD R54, R142.reuse, 0xffffffd6 ;  /* 0xffffffd68e367836 */ /* 0x040fe20000000000 */
[----:B-1----:R-:W1:Y:S01]  /*0270*/  MUFU.RCP R0, R0 ;  /* 0x0000000000007308 */ /* 0x002e620000001000 */
[----:B------:R-:W-:-:S02]  /*0280*/  VIADD R57, R142, 0xffffffd1 ;  /* 0xffffffd18e397836 */ /* 0x000fc40000000000 */
[C---:B------:R-:W-:Y:S02]  /*0290*/  VIADD R60, R142.reuse, 0xffffffd2 ;  /* 0xffffffd28e3c7836 */ /* 0x040fe40000000000 */
[C---:B------:R-:W-:Y:S02]  /*02a0*/  VIADD R172, R142.reuse, 0xffffffe0 ;  /* 0xffffffe08eac7836 */ /* 0x040fe40000000000 */
[----:B------:R-:W-:Y:S02]  /*02b0*/  VIADD R63, R142, 0xffffffd3 ;  /* 0xffffffd38e3f7836 */ /* 0x000fe40000000000 */
[C---:B------:R-:W-:Y:S02]  /*02c0*/  IMAD R119, R148.reuse, 0x34, RZ ;  /* 0x0000003494777824 */ /* 0x040fe400078e02ff */
[C---:B------:R-:W-:Y:S02]  /*02d0*/  IMAD R117, R148.reuse, 0x38, RZ ;  /* 0x0000003894757824 */ /* 0x040fe400078e02ff */
[----:B------:R-:W-:-:S02]  /*02e0*/  IMAD R87, R148, 0x3c, RZ ;  /* 0x0000003c94577824 */ /* 0x000fc400078e02ff */
[----:B------:R-:W-:Y:S02]  /*02f0*/  IMAD.SHL.U32 R89, R148, 0x10, RZ ;  /* 0x0000001094597824 */ /* 0x000fe400078e00ff */
[----:B-1----:R-:W-:Y:S01]  /*0300*/  VIADD R2, R0, 0xffffffe ;  /* 0x0ffffffe00027836 */ /* 0x002fe20000000000 */
[----:B------:R-:W-:Y:S01]  /*0310*/  IABS R0, R4 ;  /* 0x0000000400007213 */ /* 0x000fe20000000000 */
[C---:B------:R-:W-:Y:S02]  /*0320*/  IMAD R85, R148.reuse, 0x44, RZ ;  /* 0x0000004494557824 */ /* 0x040fe400078e02ff */
[----:B------:R1:W2:Y:S01]  /*0330*/  F2I.FTZ.U32.TRUNC.NTZ R3, R2 ;  /* 0x0000000200037305 */ /* 0x0002a2000021f000 */
[C---:B------:R-:W-:Y:S02]  /*0340*/  IMAD R83, R148.reuse, 0x48, RZ ;  /* 0x0000004894537824 */ /* 0x040fe400078e02ff */
[----:B------:R-:W-:Y:S02]  /*0350*/  IMAD.MOV R0, RZ, RZ, -R0 ;  /* 0x000000ffff007224 */ /* 0x000fe400078e0a00 */
[----:B------:R-:W-:-:S02]  /*0360*/  IMAD R91, R148, 0x11, RZ ;  /* 0x00000011945b7824 */ /* 0x000fc400078e02ff */
[C---:B------:R-:W-:Y:S02]  /*0370*/  IMAD R93, R148.reuse, 0x12, RZ ;  /* 0x00000012945d7824 */ /* 0x040fe400078e02ff */
[----:B-1----:R-:W-:Y:S02]  /*0380*/  IMAD.MOV.U32 R2, RZ, RZ, RZ ;  /* 0x000000ffff027224 */ /* 0x002fe400078e00ff */
[C---:B------:R-:W-:Y:S02]  /*0390*/  IMAD R81, R148.reuse, 0x4c, RZ ;  /* 0x0000004c94517824 */ /* 0x040fe400078e02ff */
[C---:B------:R-:W-:Y:S02]  /*03a0*/  IMAD R77, R148.reuse, 0x50, RZ ;  /* 0x00000050944d7824 */ /* 0x040fe400078e02ff */
[----:B--2---:R-:W-:Y:S02]  /*03b0*/  IMAD.MOV R6, RZ, RZ, -R3 ;  /* 0x000000ffff067224 */ /* 0x004fe400078e0a03 */
[----:B------:R-:W-:-:S02]  /*03c0*/  IMAD R94, R148, 0x13, RZ ;  /* 0x00000013945e7824 */ /* 0x000fc400078e02ff */
[----:B------:R-:W-:Y:S02]  /*03d0*/  IMAD R9, R6, R7, RZ ;  /* 0x0000000706097224 */ /* 0x000fe400078e02ff */
[----:B------:R-:W-:Y:S02]  /*03e0*/  IMAD R79, R148, 0x54, RZ ;  /* 0x00000054944f7824 */ /* 0x000fe400078e02ff */
[----:B------:R-:W-:-:S04]  /*03f0*/  IMAD.HI.U32 R2, R3, R9, R2 ;  /* 0x0000000903027227 */ /* 0x000fc800078e0002 */
[----:B------:R-:W-:Y:S02]  /*0400*/  IMAD R95, R148, 0x15, RZ ;  /* 0x00000015945f7824 */ /* 0x000fe400078e02ff */
[----:B------:R-:W-:-:S04]  /*0410*/  IMAD.HI.U32 R2, R2, R11, RZ ;  /* 0x0000000b02027227 */ /* 0x000fc800078e00ff */
[----:B------:R-:W-:Y:S02]  /*0420*/  IMAD R0, R2, R0, R11 ;  /* 0x0000000002007224 */ /* 0x000fe400078e020b */
[C---:B------:R-:W-:Y:S02]  /*0430*/  IMAD R96, R148.reuse, 0x16, RZ ;  /* 0x0000001694607824 */ /* 0x040fe400078e02ff */
[C---:B------:R-:W-:Y:S01]  /*0440*/  IMAD R75, R148.reuse, 0x5c, RZ ;  /* 0x0000005c944b7824 */ /* 0x040fe200078e02ff */
[----:B------:R-:W-:Y:S01]  /*0450*/  ISETP.GT.U32.AND P1, PT, R7, R0, PT ;  /* 0x000000000700720c */ /* 0x000fe20003f24070 */
[C---:B------:R-:W-:Y:S02]  /*0460*/  IMAD R97, R148.reuse, 0x17, RZ ;  /* 0x0000001794617824 */ /* 0x040fe400078e02ff */
[C---:B------:R-:W-:Y:S02]  /*0470*/  IMAD R98, R148.reuse, 0x19, RZ ;  /* 0x0000001994627824 */ /* 0x040fe400078e02ff */
[----:B------:R-:W-:-:S02]  /*0480*/  IMAD R99, R148, 0x1a, RZ ;  /* 0x0000001a94637824 */ /* 0x000fc400078e02ff */
[C---:B------:R-:W-:Y:S02]  /*0490*/  IMAD R100, R148.reuse, 0x1b, RZ ;  /* 0x0000001b94647824 */ /* 0x040fe400078e02ff */
[C---:B------:R-:W-:Y:S02]  /*04a0*/  IMAD R101, R148.reuse, 0x1d, RZ ;  /* 0x0000001d94657824 */ /* 0x040fe400078e02ff */
[----:B------:R-:W-:Y:S02]  /*04b0*/  IMAD R102, R148, 0x1e, RZ ;  /* 0x0000001e94667824 */ /* 0x000fe400078e02ff */
[----:B------:R-:W-:Y:S02]  /*04c0*/  @!P1 IMAD.IADD R0, R0, 0x1, -R7 ;  /* 0x0000000100009824 */ /* 0x000fe400078e0a07 */
[----:B------:R-:W-:Y:S01]  /*04d0*/  @!P1 VIADD R2, R2, 0x1 ;  /* 0x0000000102029836 */ /* 0x000fe20000000000 */
[----:B------:R-:W-:Y:S01]  /*04e0*/  ISETP.NE.AND P1, PT, R4, RZ, PT ;  /* 0x000000ff0400720c */ /* 0x000fe20003f25270 */
[----:B------:R-:W-:Y:S01]  /*04f0*/  IMAD R103, R148, 0x1f, RZ ;  /* 0x0000001f94677824 */ /* 0x000fe200078e02ff */
[----:B------:R-:W-:Y:S01]  /*0500*/  ISETP.GE.U32.AND P0, PT, R0, R7, PT ;  /* 0x000000070000720c */ /* 0x000fe20003f06070 */
[----:B------:R-:W-:Y:S01]  /*0510*/  VIADD R141, R142, 0x1f ;  /* 0x0000001f8e8d7836 */ /* 0x000fe20000000000 */
[----:B------:R-:W-:-:S04]  /*0520*/  LOP3.LUT R0, R5, R4, RZ, 0x3c, !PT ;  /* 0x0000000405007212 */ /* 0x000fc800078e3cff */
[----:B------:R-:W-:Y:S01]  /*0530*/  ISETP.GE.AND P2, PT, R0, RZ, PT ;  /* 0x000000ff0000720c */ /* 0x000fe20003f46270 */
[----:B------:R-:W-:-:S05]  /*0540*/  VIADD R0, R146, 0x7f ;  /* 0x0000007f92007836 */ /* 0x000fca0000000000 */
[----:B------:R-:W-:Y:S01]  /*0550*/  SHF.R.S32.HI R3, RZ, 0x1f, R0 ;  /* 0x0000001fff037819 */ /* 0x000fe20000011400 */
[----:B------:R-:W-:-:S03]  /*0560*/  @P0 VIADD R2, R2, 0x1 ;  /* 0x0000000102020836 */ /* 0x000fc60000000000 */
[----:B------:R-:W-:-:S03]  /*0570*/  LEA.HI R3, R3, R0, RZ, 0x7 ;  /* 0x0000000003037211 */ /* 0x000fc600078f38ff */
[----:B------:R-:W-:Y:S01]  /*0580*/  @!P2 IMAD.MOV R2, RZ, RZ, -R2 ;  /* 0x000000ffff02a224 */ /* 0x000fe200078e0a02 */
[----:B------:R-:W-:-:S05]  /*0590*/  @!P1 LOP3.LUT R2, RZ, R4, RZ, 0x33, !PT ;  /* 0x00000004ff029212 */ /* 0x000fca00078e33ff */
[----:B------:R-:W-:Y:S02]  /*05a0*/  IMAD.SHL.U32 R14, R2, 0x8, RZ ;  /* 0x00000008020e7824 */ /* 0x000fe400078e00ff */
[----:B------:R-:W-:-:S03]  /*05b0*/  IMAD.MOV R2, RZ, RZ, -R2 ;  /* 0x000000ffff027224 */ /* 0x000fc600078e0a02 */
[----:B------:R-:W-:Y:S01]  /*05c0*/  LEA.HI.SX32 R3, R3, -R14, 0x19 ;  /* 0x8000000e03037211 */ /* 0x000fe200078fcaff */
[----:B------:R-:W-:Y:S02]  /*05d0*/  IMAD R13, R4, R2, R5 ;  /* 0x00000002040d7224 */ /* 0x000fe400078e0205 */
[----:B------:R-:W-:Y:S01]  /*05e0*/  IMAD.MOV.U32 R2, RZ, RZ, RZ ;  /* 0x000000ffff027224 */ /* 0x000fe200078e00ff */
[----:B------:R-:W-:Y:S02]  /*05f0*/  VIMNMX R16, R3, 0x8, PT ;  /* 0x0000000803107848 */ /* 0x000fe40003fe0100 */
[----:B------:R-:W-:Y:S02]  /*0600*/  IABS R4, R13 ;  /* 0x0000000d00047213 */ /* 0x000fe40000000000 */
[----:B------:R-:W-:-:S04]  /*0610*/  IABS R7, R16 ;  /* 0x0000001000077213 */ /* 0x000fc80000000000 */
[----:B------:R-:W1:Y:S08]  /*0620*/  I2F.RP R0, R7 ;  /* 0x0000000700007306 */ /* 0x000e700000209400 */
[----:B-1----:R-:W1:Y:S02]  /*0630*/  MUFU.RCP R0, R0 ;  /* 0x0000000000007308 */ /* 0x002e640000001000 */
[----:B-1----:R-:W-:Y:S01]  /*0640*/  VIADD R3, R0, 0xffffffe ;  /* 0x0ffffffe00037836 */ /* 0x002fe20000000000 */
[----:B------:R-:W-:-:S05]  /*0650*/  IABS R0, R16 ;  /* 0x0000001000007213 */ /* 0x000fca0000000000 */
[----:B------:R-:W1:Y:S01]  /*0660*/  F2I.FTZ.U32.TRUNC.NTZ R3, R3 ;  /* 0x0000000300037305 */ /* 0x000e62000021f000 */
[----:B------:R-:W-:Y:S02]  /*0670*/  IMAD.MOV R0, RZ, RZ, -R0 ;  /* 0x000000ffff007224 */ /* 0x000fe400078e0a00 */
[----:B-1----:R-:W-:-:S04]  /*0680*/  IMAD.MOV R6, RZ, RZ, -R3 ;  /* 0x000000ffff067224 */ /* 0x002fc800078e0a03 */
[----:B------:R-:W-:-:S04]  /*0690*/  IMAD R5, R6, R7, RZ ;  /* 0x0000000706057224 */ /* 0x000fc800078e02ff */
[----:B------:R-:W-:Y:S02]  /*06a0*/  IMAD.HI.U32 R2, R3, R5, R2 ;  /* 0x0000000503027227 */ /* 0x000fe400078e0002 */
[----:B------:R-:W1:Y:S02]  /*06b0*/  I2F.RP R3, R17 ;  /* 0x0000001100037306 */ /* 0x000e640000209400 */
[----:B------:R-:W-:-:S04]  /*06c0*/  IMAD.MOV.U32 R5, RZ, RZ, R4 ;  /* 0x000000ffff057224 */ /* 0x000fc800078e0004 */
[----:B------:R-:W-:Y:S02]  /*06d0*/  IMAD.HI.U32 R2, R2, R5, RZ ;  /* 0x0000000502027227 */ /* 0x000fe400078e00ff */
[----:B------:R-:W2:Y:S02]  /*06e0*/  I2F.RP R4, R23 ;  /* 0x0000001700047306 */ /* 0x000ea40000209400 */
[----:B------:R-:W-:Y:S01]  /*06f0*/  IMAD R0, R2, R0, R5 ;  /* 0x0000000002007224 */ /* 0x000fe200078e0205 */
[----:B------:R-:W-:-:S04]  /*0700*/  MOV R5, 0x400 ;  /* 0x0000040000057802 */ /* 0x000fc80000000f00 */
[----:B------:R-:W-:Y:S01]  /*0710*/  ISETP.GT.U32.AND P1, PT, R7, R0, PT ;  /* 0x000000000700720c */ /* 0x000fe20003f24070 */
[----:B-1----:R-:W1:Y:S01]  /*0720*/  MUFU.RCP R3, R3 ;  /* 0x0000000300037308 */ /* 0x002e620000001000 */
[----:B---3--:R-:W-:-:S07]  /*0730*/  LEA R5, R12, R5, 0x18 ;  /* 0x000000050c057211 */ /* 0x008fce00078ec0ff */
[----:B--2---:R-:W2:Y:S04]  /*0740*/  MUFU.RCP R4, R4 ;  /* 0x0000000400047308 */ /* 0x004ea80000001000 */
[----:B------:R-:W-:Y:S02]  /*0750*/  @!P1 IMAD.IADD R0, R0, 0x1, -R7 ;  /* 0x0000000100009824 */ /* 0x000fe400078e0a07 */
[----:B------:R-:W-:Y:S01]  /*0760*/  @!P1 VIADD R2, R2, 0x1 ;  /* 0x0000000102029836 */ /* 0x000fe20000000000 */
[----:B------:R-:W-:Y:S01]  /*0770*/  ISETP.NE.AND P1, PT, R16, RZ, PT ;  /* 0x000000ff1000720c */ /* 0x000fe20003f25270 */
[----:B-1----:R-:W-:Y:S01]  /*0780*/  VIADD R6, R3, 0xffffffe ;  /* 0x0ffffffe03067836 */ /* 0x002fe20000000000 */
[----:B------:R-:W-:Y:S01]  /*0790*/  ISETP.GE.U32.AND P0, PT, R0, R7, PT ;  /* 0x000000070000720c */ /* 0x000fe20003f06070 */
[----:B------:R-:W-:Y:S01]  /*07a0*/  IMAD.SHL.U32 R3, R105, 0x40, RZ ;  /* 0x0000004069037824 */ /* 0x000fe200078e00ff */
[-C--:B------:R-:W-:Y:S01]  /*07b0*/  LOP3.LUT R0, R13, R16.reuse, RZ, 0x3c, !PT ;  /* 0x000000100d007212 */ /* 0x080fe200078e3cff */
[----:B------:R1:W3:Y:S03]  /*07c0*/  F2I.FTZ.U32.TRUNC.NTZ R7, R6 ;  /* 0x0000000600077305 */ /* 0x0002e6000021f000 */
[----:B------:R-:W-:Y:S01]  /*07d0*/  ISETP.GE.AND P2, PT, R0, RZ, PT ;  /* 0x000000ff0000720c */ /* 0x000fe20003f46270 */
[----:B--2---:R-:W-:Y:S01]  /*07e0*/  VIADD R8, R4, 0xffffffe ;  /* 0x0ffffffe04087836 */ /* 0x004fe20000000000 */
[----:B------:R-:W-:Y:S01]  /*07f0*/  LOP3.LUT R10, R3, 0x400, RZ, 0xc0, !PT ;  /* 0x00000400030a7812 */ /* 0x000fe200078ec0ff */
[C---:B------:R-:W-:Y:S01]  /*0800*/  IMAD.SHL.U32 R4, R105.reuse, 0x10, RZ ;  /* 0x0000001069047824 */ /* 0x040fe200078e00ff */
[----:B------:R-:W-:Y:S01]  /*0810*/  LOP3.LUT R0, R105, 0x60, RZ, 0xc0, !PT ;  /* 0x0000006069007812 */ /* 0x000fe200078ec0ff */
[----:B------:R-:W2:Y:S02]  /*0820*/  F2I.FTZ.U32.TRUNC.NTZ R9, R8 ;  /* 0x0000000800097305 */ /* 0x000ea4000021f000 */
[----:B------:R-:W-:Y:S01]  /*0830*/  @P0 VIADD R2, R2, 0x1 ;  /* 0x0000000102020836 */ /* 0x000fe20000000000 */
[----:B-1----:R-:W-:Y:S01]  /*0840*/  LOP3.LUT R6, R4, 0xf0, RZ, 0xc0, !PT ;  /* 0x000000f004067812 */ /* 0x002fe200078ec0ff */
[----:B------:R-:W-:Y:S01]  /*0850*/  IMAD.SHL.U32 R4, R140, 0x4, RZ ;  /* 0x000000048c047824 */ /* 0x000fe200078e00ff */
[----:B------:R-:W-:Y:S01]  /*0860*/  SHF.R.U32.HI R3, RZ, 0x1, R0 ;  /* 0x00000001ff037819 */ /* 0x000fe20000011600 */
[----:B------:R-:W-:Y:S01]  /*0870*/  IMAD.MOV.U32 R15, RZ, RZ, R2 ;  /* 0x000000ffff0f7224 */ /* 0x000fe200078e0002 */
[----:B------:R-:W-:Y:S01]  /*0880*/  IADD3 R11, R10, R5, R6 ;  /* 0x000000050a0b7210 */ /* 0x000fe20007ffe006 */
[----:B---3--:R-:W-:Y:S01]  /*0890*/  IMAD.MOV R2, RZ, RZ, -R7 ;  /* 0x000000ffff027224 */ /* 0x008fe200078e0a07 */
[----:B------:R-:W-:Y:S01]  /*08a0*/  LOP3.LUT R4, R4, R3, RZ, 0x3c, !PT ;  /* 0x0000000304047212 */ /* 0x000fe200078e3cff */
[----:B------:R-:W-:Y:S01]  /*08b0*/  @!P2 IMAD.MOV R15, RZ, RZ, -R15 ;  /* 0x000000ffff0fa224 */ /* 0x000fe200078e0a0f */
[----:B------:R-:W-:Y:S01]  /*08c0*/  @!P1 LOP3.LUT R15, RZ, R16, RZ, 0x33, !PT ;  /* 0x00000010ff0f9212 */ /* 0x000fe200078e33ff */
[----:B------:R-:W-:Y:S01]  /*08d0*/  IMAD.MOV.U32 R6, RZ, RZ, R2 ;  /* 0x000000ffff067224 */ /* 0x000fe200078e0002 */
[----:B------:R-:W-:Y:S01]  /*08e0*/  LOP3.LUT R112, R4, 0x40, RZ, 0x3c, !PT ;  /* 0x0000004004707812 */ /* 0x000fe200078e3cff */
[----:B------:R-:W-:Y:S01]  /*08f0*/  IMAD R2, R0, 0x8, R11 ;  /* 0x0000000800027824 */ /* 0x000fe200078e020b */
[----:B------:R-:W-:Y:S01]  /*0900*/  SHF.R.U32.HI R0, RZ, 0x5, R105 ;  /* 0x00000005ff007819 */ /* 0x000fe20000011669 */
[----:B------:R-:W-:-:S02]  /*0910*/  IMAD R11, R6, R17, RZ ;  /* 0x00000011060b7224 */ /* 0x000fc400078e02ff */
[----:B------:R-:W-:Y:S02]  /*0920*/  IMAD.MOV.U32 R6, RZ, RZ, RZ ;  /* 0x000000ffff067224 */ /* 0x000fe400078e00ff */
[----:B--2---:R-:W-:Y:S02]  /*0930*/  IMAD.MOV R8, RZ, RZ, -R9 ;  /* 0x000000ffff087224 */ /* 0x004fe400078e0a09 */
[----:B------:R-:W-:Y:S02]  /*0940*/  IMAD.MOV R3, RZ, RZ, -R15 ;  /* 0x000000ffff037224 */ /* 0x000fe400078e0a0f */
[----:B------:R-:W-:Y:S02]  /*0950*/  IMAD R0, R12, 0x40, R0 ;  /* 0x000000400c007824 */ /* 0x000fe400078e0200 */
[----:B------:R-:W-:Y:S02]  /*0960*/  IMAD.SHL.U32 R15, R15, 0x100, RZ ;  /* 0x000001000f0f7824 */ /* 0x000fe400078e00ff */
[----:B------:R-:W-:-:S03]  /*0970*/  IMAD.HI.U32 R6, R7, R11, R6 ;  /* 0x0000000b07067227 */ /* 0x000fc600078e0006 */
[----:B------:R-:W-:Y:S01]  /*0980*/  LOP3.LUT R7, R15, 0xc3, R0, 0xf8, !PT ;  /* 0x000000c30f077812 */ /* 0x000fe200078ef800 */
[----:B------:R-:W-:Y:S02]  /*0990*/  IMAD R11, R8, R23, RZ ;  /* 0x00000017080b7224 */ /* 0x000fe400078e02ff */
[----:B------:R-:W-:Y:S01]  /*09a0*/  IMAD.MOV.U32 R8, RZ, RZ, RZ ;  /* 0x000000ffff087224 */ /* 0x000fe200078e00ff */
[C---:B------:R-:W-:Y:S01]  /*09b0*/  LOP3.LUT R10, R7.reuse, 0x8, RZ, 0xfc, !PT ;  /* 0x00000008070a7812 */ /* 0x040fe200078efcff */
[----:B------:R-:W-:Y:S01]  /*09c0*/  IMAD.SHL.U32 R12, R12, 0x40, RZ ;  /* 0x000000400c0c7824 */ /* 0x000fe200078e00ff */
[----:B------:R-:W-:Y:S01]  /*09d0*/  LOP3.LUT R26, R7, 0x14, RZ, 0xfc, !PT ;  /* 0x00000014071a7812 */ /* 0x000fe200078efcff */
[----:B------:R-:W-:Y:S01]  /*09e0*/  IMAD.HI.U32 R8, R9, R11, R8 ;  /* 0x0000000b09087227 */ /* 0x000fe200078e0008 */
[----:B------:R-:W-:Y:S02]  /*09f0*/  LOP3.LUT R9, R7, 0x4, RZ, 0xfc, !PT ;  /* 0x0000000407097812 */ /* 0x000fe400078efcff */
[----:B------:R-:W-:Y:S01]  /*0a00*/  LOP3.LUT R0, R15, 0xc0, R12, 0xf8, !PT ;  /* 0x000000c00f007812 */ /* 0x000fe200078ef80c */
[----:B------:R-:W-:Y:S01]  /*0a10*/  IMAD R3, R16, R3, R13 ;  /* 0x0000000310037224 */ /* 0x000fe200078e020d */
[----:B------:R-:W-:Y:S01]  /*0a20*/  IABS R15, R9 ;  /* 0x00000009000f7213 */ /* 0x000fe20000000000 */
[----:B------:R-:W-:Y:S01]  /*0a30*/  IMAD.IADD R173, R5, 0x1, R4 ;  /* 0x0000000105ad7824 */ /* 0x000fe200078e0204 */
[----:B------:R-:W-:Y:S01]  /*0a40*/  ISETP.GE.AND P4, PT, R10, RZ, PT ;  /* 0x000000ff0a00720c */ /* 0x000fe20003f86270 */
[----:B------:R-:W-:Y:S01]  /*0a50*/  IMAD.IADD R3, R14, 0x1, R3 ;  /* 0x000000010e037824 */ /* 0x000fe200078e0203 */
[----:B------:R-:W-:Y:S01]  /*0a60*/  IABS R16, R10 ;  /* 0x0000000a00107213 */ /* 0x000fe20000000000 */
[----:B------:R-:W-:Y:S01]  /*0a70*/  IMAD.HI.U32 R10, R8, R15, RZ ;  /* 0x0000000f080a7227 */ /* 0x000fe200078e00ff */
[----:B------:R-:W-:-:S02]  /*0a80*/  IABS R14, R7 ;  /* 0x00000007000e7213 */ /* 0x000fc40000000000 */
[----:B------:R-:W-:Y:S01]  /*0a90*/  ISETP.GE.AND P3, PT, R9, RZ, PT ;  /* 0x000000ff0900720c */ /* 0x000fe20003f66270 */
[----:B------:R-:W-:Y:S01]  /*0aa0*/  IMAD.MOV R10, RZ, RZ, -R10 ;  /* 0x000000ffff0a7224 */ /* 0x000fe200078e0a0a */
[----:B------:R-:W-:Y:S01]  /*0ab0*/  LOP3.LUT R27, R7, 0x18, RZ, 0xfc, !PT ;  /* 0x00000018071b7812 */ /* 0x000fe200078efcff */
[----:B------:R-:W-:Y:S01]  /*0ac0*/  IMAD R3, R3, 0x80, R140 ;  /* 0x0000008003037824 */ /* 0x000fe200078e028c */
[----:B------:R-:W-:Y:S01]  /*0ad0*/  IABS R19, R26 ;  /* 0x0000001a00137213 */ /* 0x000fe20000000000 */
[C---:B------:R-:W-:Y:S01]  /*0ae0*/  IMAD R10, R23.reuse, R10, R15 ;  /* 0x0000000a170a7224 */ /* 0x040fe200078e020f */
[----:B------:R-:W-:Y:S01]  /*0af0*/  IABS R20, R27 ;  /* 0x0000001b00147213 */ /* 0x000fe20000000000 */
[C---:B------:R-:W-:Y:S01]  /*0b00*/  IMAD.HI.U32 R11, R8.reuse, R16, RZ ;  /* 0x00000010080b7227 */ /* 0x040fe200078e00ff */
[----:B------:R-:W-:Y:S02]  /*0b10*/  IABS R13, R3 ;  /* 0x00000003000d7213 */ /* 0x000fe40000000000 */
[----:B------:R-:W-:Y:S01]  /*0b20*/  ISETP.GT.U32.AND P2, PT, R23, R10, PT ;  /* 0x0000000a1700720c */ /* 0x000fe20003f44070 */
[----:B------:R-:W-:Y:S01]  /*0b30*/  IMAD.HI.U32 R9, R8, R14, RZ ;  /* 0x0000000e08097227 */ /* 0x000fe200078e00ff */
[----:B------:R-:W-:-:S02]  /*0b40*/  LOP3.LUT R24, R7, 0xc, RZ, 0xfc, !PT ;  /* 0x0000000c07187812 */ /* 0x000fc400078efcff */
[C---:B------:R-:W-:Y:S01]  /*0b50*/  LOP3.LUT R25, R7.reuse, 0x10, RZ, 0xfc, !PT ;  /* 0x0000001007197812 */ /* 0x040fe200078efcff */
[----:B------:R-:W-:Y:S01]  /*0b60*/  IMAD.HI.U32 R6, R6, R13, RZ ;  /* 0x0000000d06067227 */ /* 0x000fe200078e00ff */
[----:B------:R-:W-:Y:S02]  /*0b70*/  IABS R18, R24 ;  /* 0x0000001800127213 */ /* 0x000fe40000000000 */
[C---:B------:R-:W-:Y:S01]  /*0b80*/  LOP3.LUT R31, R7.reuse, 0x1c, RZ, 0xfc, !PT ;  /* 0x0000001c071f7812 */ /* 0x040fe200078efcff */
[----:B------:R-:W-:Y:S01]  /*0b90*/  IMAD.MOV R6, RZ, RZ, -R6 ;  /* 0x000000ffff067224 */ /* 0x000fe200078e0a06 */
[C---:B------:R-:W-:Y:S01]  /*0ba0*/  LOP3.LUT R32, R7.reuse, 0x20, RZ, 0xfc, !PT ;  /* 0x0000002007207812 */ /* 0x040fe200078efcff */
[----:B------:R-:W-:Y:S01]  /*0bb0*/  IMAD.MOV R11, RZ, RZ, -R11 ;  /* 0x000000ffff0b7224 */ /* 0x000fe200078e0a0b */
[----:B------:R-:W-:Y:S01]  /*0bc0*/  IABS R21, R31 ;  /* 0x0000001f00157213 */ /* 0x000fe20000000000 */
[----:B------:R-:W-:Y:S01]  /*0bd0*/  @!P2 IMAD.IADD R10, R10, 0x1, -R23 ;  /* 0x000000010a0aa824 */ /* 0x000fe200078e0a17 */
[C---:B------:R-:W-:Y:S01]  /*0be0*/  LOP3.LUT R33, R7.reuse, 0x24, RZ, 0xfc, !PT ;  /* 0x0000002407217812 */ /* 0x040fe200078efcff */
[----:B------:R-:W-:Y:S01]  /*0bf0*/  IMAD.MOV R9, RZ, RZ, -R9 ;  /* 0x000000ffff097224 */ /* 0x000fe200078e0a09 */
[----:B------:R-:W-:Y:S01]  /*0c00*/  ISETP.GE.AND P2, PT, R7, RZ, PT ;  /* 0x000000ff0700720c */ /* 0x000fe20003f46270 */
[----:B------:R-:W-:Y:S01]  /*0c10*/  IMAD R6, R17, R6, R13 ;  /* 0x0000000611067224 */ /* 0x000fe200078e020d */
[C---:B------:R-:W-:Y:S01]  /*0c20*/  ISETP.GT.U32.AND P5, PT, R23.reuse, R10, PT ;  /* 0x0000000a1700720c */ /* 0x040fe20003fa4070 */
[----:B------:R-:W-:Y:S01]  /*0c30*/  IMAD R11, R23, R11, R16 ;  /* 0x0000000b170b7224 */ /* 0x000fe200078e0210 */
[----:B------:R-:W-:Y:S01]  /*0c40*/  LOP3.LUT R34, R7, 0x28, RZ, 0xfc, !PT ;  /* 0x0000002807227812 */ /* 0x000fe200078efcff */
[----:B------:R-:W-:Y:S01]  /*0c50*/  IMAD R9, R23, R9, R14 ;  /* 0x0000000917097224 */ /* 0x000fe200078e020e */
[----:B------:R-:W-:Y:S01]  /*0c60*/  ISETP.GT.U32.AND P0, PT, R17, R6, PT ;  /* 0x000000061100720c */ /* 0x000fe20003f04070 */
[----:B------:R-:W-:Y:S01]  /*0c70*/  IMAD.HI.U32 R14, R8, R19, RZ ;  /* 0x00000013080e7227 */ /* 0x000fe200078e00ff */
[----:B------:R-:W-:-:S02]  /*0c80*/  ISETP.GT.U32.AND P6, PT, R23, R11, PT ;  /* 0x0000000b1700720c */ /* 0x000fc40003fc4070 */
[----:B------:R-:W-:Y:S01]  /*0c90*/  ISETP.GT.U32.AND P1, PT, R23, R9, PT ;  /* 0x000000091700720c */ /* 0x000fe20003f24070 */
[----:B------:R-:W-:Y:S01]  /*0ca0*/  IMAD.HI.U32 R15, R8, R20, RZ ;  /* 0x00000014080f7227 */ /* 0x000fe200078e00ff */
[----:B------:R-:W-:Y:S02]  /*0cb0*/  IABS R22, R34 ;  /* 0x0000002200167213 */ /* 0x000fe40000000000 */
[C---:B------:R-:W-:Y:S01]  /*0cc0*/  LOP3.LUT R36, R7.reuse, 0x30, RZ, 0xfc, !PT ;  /* 0x0000003007247812 */ /* 0x040fe200078efcff */
[----:B------:R-:W-:Y:S01]  /*0cd0*/  IMAD.MOV R14, RZ, RZ, -R14 ;  /* 0x000000ffff0e7224 */ /* 0x000fe200078e0a0e */
[C---:B------:R-:W-:Y:S01]  /*0ce0*/  LOP3.LUT R35, R7.reuse, 0x2c, RZ, 0xfc, !PT ;  /* 0x0000002c07237812 */ /* 0x040fe200078efcff */
[----:B------:R-:W-:Y:S01]  /*0cf0*/  IMAD.MOV R15, RZ, RZ, -R15 ;  /* 0x000000ffff0f7224 */ /* 0x000fe200078e0a0f */
[----:B------:R-:W-:Y:S01]  /*0d00*/  LOP3.LUT R37, R7, 0x34, RZ, 0xfc, !PT ;  /* 0x0000003407257812 */ /* 0x000fe200078efcff */
[----:B------:R-:W-:Y:S01]  /*0d10*/  IMAD R14, R23, R14, R19 ;  /* 0x0000000e170e7224 */ /* 0x000fe200078e0213 */
[----:B------:R-:W-:Y:S01]  /*0d20*/  LOP3.LUT R38, R7, 0x38, RZ, 0xfc, !PT ;  /* 0x0000003807267812 */ /* 0x000fe200078efcff */
[C---:B------:R-:W-:Y:S01]  /*0d30*/  IMAD R15, R23.reuse, R15, R20 ;  /* 0x0000000f170f7224 */ /* 0x040fe200078e0214 */
[----:B------:R-:W-:Y:S01]  /*0d40*/  IABS R20, R32 ;  /* 0x0000002000147213 */ /* 0x000fe20000000000 */
[----:B------:R-:W-:Y:S01]  /*0d50*/  @!P5 IMAD.IADD R10, R10, 0x1, -R23 ;  /* 0x000000010a0ad824 */ /* 0x000fe200078e0a17 */
[----:B------:R-:W-:Y:S01]  /*0d60*/  ISETP.GT.U32.AND P5, PT, R23, R14, PT ;  /* 0x0000000e1700720c */ /* 0x000fe20003fa4070 */
[----:B------:R-:W-:Y:S01]  /*0d70*/  IMAD.HI.U32 R12, R8, R18, RZ ;  /* 0x00000012080c7227 */ /* 0x000fe200078e00ff */
[----:B------:R-:W-:-:S03]  /*0d80*/  LOP3.LUT R30, R7, 0x3c, RZ, 0xfc, !PT ;  /* 0x0000003c071e7812 */ /* 0x000fc600078efcff */
[----:B------:R-:W-:Y:S01]  /*0d90*/  @!P0 IMAD.IADD R6, R6, 0x1, -R17 ;  /* 0x0000000106068824 */ /* 0x000fe200078e0a11 */
[----:B------:R-:W-:Y:S01]  /*0da0*/  IABS R28, R30 ;  /* 0x0000001e001c7213 */ /* 0x000fe20000000000 */
[--C-:B------:R-:W-:Y:S01]  /*0db0*/  @!P6 IMAD.IADD R11, R11, 0x1, -R23.reuse ;  /* 0x000000010b0be824 */ /* 0x100fe200078e0a17 */
[----:B------:R-:W-:Y:S01]  /*0dc0*/  ISETP.GT.U32.AND P6, PT, R23, R15, PT ;  /* 0x0000000f1700720c */ /* 0x000fe20003fc4070 */
[----:B------:R-:W-:Y:S01]  /*0dd0*/  IMAD.MOV R12, RZ, RZ, -R12 ;  /* 0x000000ffff0c7224 */ /* 0x000fe200078e0a0c */
[----:B------:R-:W-:Y:S01]  /*0de0*/  ISETP.GT.U32.AND P0, PT, R17, R6, PT ;  /* 0x000000061100720c */ /* 0x000fe20003f04070 */
[--C-:B------:R-:W-:Y:S02]  /*0df0*/  @!P1 IMAD.IADD R9, R9, 0x1, -R23.reuse ;  /* 0x0000000109099824 */ /* 0x100fe400078e0a17 */
[C---:B------:R-:W-:Y:S01]  /*0e00*/  IMAD R12, R23.reuse, R12, R18 ;  /* 0x0000000c170c7224 */ /* 0x040fe200078e0212 */
[----:B------:R-:W-:Y:S01]  /*0e10*/  IABS R18, R25 ;  /* 0x0000001900127213 */ /* 0x000fe20000000000 */
[----:B------:R-:W-:Y:S01]  /*0e20*/  @!P5 IMAD.IADD R14, R14, 0x1, -R23 ;  /* 0x000000010e0ed824 */ /* 0x000fe200078e0a17 */
[----:B------:R-:W-:Y:S01]  /*0e30*/  ISETP.GT.U32.AND P1, PT, R23, R9, PT ;  /* 0x000000091700720c */ /* 0x000fe20003f24070 */
[----:B------:R-:W-:-:S04]  /*0e40*/  IMAD.HI.U32 R16, R8, R21, RZ ;  /* 0x0000001508107227 */ /* 0x000fc800078e00ff */
[----:B------:R-:W-:-:S04]  /*0e50*/  IMAD.HI.U32 R13, R8, R18, RZ ;  /* 0x00000012080d7227 */ /* 0x000fc800078e00ff */
[----:B------:R-:W-:Y:S01]  /*0e60*/  @!P6 IMAD.IADD R15, R15, 0x1, -R23 ;  /* 0x000000010f0fe824 */ /* 0x000fe200078e0a17 */
[C---:B------:R-:W-:Y:S01]  /*0e70*/  ISETP.GT.U32.AND P6, PT, R23.reuse, R14, PT ;  /* 0x0000000e1700720c */ /* 0x040fe20003fc4070 */
[----:B------:R-:W-:Y:S02]  /*0e80*/  IMAD.MOV R13, RZ, RZ, -R13 ;  /* 0x000000ffff0d7224 */ /* 0x000fe400078e0a0d */
[----:B------:R-:W-:Y:S01]  /*0e90*/  @!P0 IMAD.IADD R6, R6, 0x1, -R17 ;  /* 0x0000000106068824 */ /* 0x000fe200078e0a11 */
[----:B------:R-:W-:Y:S01]  /*0ea0*/  ISETP.GT.U32.AND P0, PT, R23, R12, PT ;  /* 0x0000000c1700720c */ /* 0x000fe20003f04070 */
[----:B------:R-:W-:-:S04]  /*0eb0*/  IMAD.HI.U32 R17, R8, R20, RZ ;  /* 0x0000001408117227 */ /* 0x000fc800078e00ff */
[----:B------:R-:W-:Y:S02]  /*0ec0*/  IMAD R13, R23, R13, R18 ;  /* 0x0000000d170d7224 */ /* 0x000fe400078e0212 */
[----:B------:R-:W-:Y:S02]  /*0ed0*/  IMAD.MOV R16, RZ, RZ, -R16 ;  /* 0x000000ffff107224 */ /* 0x000fe400078e0a10 */
[----:B------:R-:W-:Y:S02]  /*0ee0*/  IMAD.MOV R17, RZ, RZ, -R17 ;  /* 0x000000ffff117224 */ /* 0x000fe400078e0a11 */
[----:B------:R-:W-:Y:S01]  /*0ef0*/  @!P1 IMAD.IADD R9, R9, 0x1, -R23 ;  /* 0x0000000109099824 */ /* 0x000fe200078e0a17 */
[C---:B------:R-:W-:Y:S01]  /*0f00*/  ISETP.GT.U32.AND P1, PT, R23.reuse, R13, PT ;  /* 0x0000000d1700720c */ /* 0x040fe20003f24070 */
[C---:B------:R-:W-:Y:S01]  /*0f10*/  IMAD R16, R23.reuse, R16, R21 ;  /* 0x0000001017107224 */ /* 0x040fe200078e0215 */
[----:B------:R-:W-:Y:S01]  /*0f20*/  IABS R21, R33 ;  /* 0x0000002100157213 */ /* 0x000fe20000000000 */
[----:B------:R-:W-:-:S02]  /*0f30*/  IMAD R17, R23, R17, R20 ;  /* 0x0000001117117224 */ /* 0x000fc400078e0214 */
[--C-:B------:R-:W-:Y:S02]  /*0f40*/  @!P6 IMAD.IADD R14, R14, 0x1, -R23.reuse ;  /* 0x000000010e0ee824 */ /* 0x100fe400078e0a17 */
[----:B------:R-:W-:Y:S01]  /*0f50*/  @!P0 IMAD.IADD R12, R12, 0x1, -R23 ;  /* 0x000000010c0c8824 */ /* 0x000fe200078e0a17 */
[C---:B------:R-:W-:Y:S01]  /*0f60*/  ISETP.GT.U32.AND P6, PT, R23.reuse, R17, PT ;  /* 0x000000111700720c */ /* 0x040fe20003fc4070 */
[----:B------:R-:W-:Y:S01]  /*0f70*/  IMAD.HI.U32 R18, R8, R21, RZ ;  /* 0x0000001508127227 */ /* 0x000fe200078e00ff */
[----:B------:R-:W-:-:S03]  /*0f80*/  ISETP.GT.U32.AND P0, PT, R23, R11, PT ;  /* 0x0000000b1700720c */ /* 0x000fc60003f04070 */
[----:B------:R-:W-:Y:S02]  /*0f90*/  IMAD.MOV R18, RZ, RZ, -R18 ;  /* 0x000000ffff127224 */ /* 0x000fe400078e0a12 */
[----:B------:R-:W-:Y:S01]  /*0fa0*/  @!P1 IMAD.IADD R13, R13, 0x1, -R23 ;  /* 0x000000010d0d9824 */ /* 0x000fe200078e0a17 */
[C---:B------:R-:W-:Y:S01]  /*0fb0*/  ISETP.GT.U32.AND P1, PT, R23.reuse, R12, PT ;  /* 0x0000000c1700720c */ /* 0x040fe20003f24070 */
[C---:B------:R-:W-:Y:S02]  /*0fc0*/  IMAD R18, R23.reuse, R18, R21 ;  /* 0x0000001217127224 */ /* 0x040fe400078e0215 */
[----:B------:R-:W-:Y:S01]  /*0fd0*/  @!P2 IMAD.MOV R9, RZ, RZ, -R9 ;  /* 0x000000ffff09a224 */ /* 0x000fe200078e0a09 */
[----:B------:R-:W-:Y:S01]  /*0fe0*/  ISETP.GT.U32.AND P5, PT, R23, R13, PT ;  /* 0x0000000d1700720c */ /* 0x000fe20003fa4070 */
[--C-:B------:R-:W-:Y:S01]  /*0ff0*/  @!P6 IMAD.IADD R17, R17, 0x1, -R23.reuse ;  /* 0x000000011111e824 */ /* 0x100fe200078e0a17 */
[----:B------:R-:W-:Y:S01]  /*1000*/  ISETP.GT.U32.AND P6, PT, R23, R18, PT ;  /* 0x000000121700720c */ /* 0x000fe20003fc4070 */
[----:B------:R-:W-:Y:S01]  /*1010*/  @!P0 IMAD.IADD R11, R11, 0x1, -R23 ;  /* 0x000000010b0b8824 */ /* 0x000fe200078e0a17 */
[C---:B------:R-:W-:Y:S01]  /*1020*/  ISETP.GT.U32.AND P2, PT, R23.reuse, R15, PT ;  /* 0x0000000f1700720c */ /* 0x040fe20003f44070 */
[----:B------:R-:W-:Y:S01]  /*1030*/  IMAD.HI.U32 R19, R8, R22, RZ ;  /* 0x0000001608137227 */ /* 0x000fe200078e00ff */
[----:B------:R-:W-:-:S03]  /*1040*/  ISETP.GT.U32.AND P0, PT, R23, R16, PT ;  /* 0x000000101700720c */ /* 0x000fc60003f04070 */
[----:B------:R-:W-:Y:S02]  /*1050*/  IMAD.MOV R19, RZ, RZ, -R19 ;  /* 0x000000ffff137224 */ /* 0x000fe400078e0a13 */
[--C-:B------:R-:W-:Y:S01]  /*1060*/  @!P1 IMAD.IADD R12, R12, 0x1, -R23.reuse ;  /* 0x000000010c0c9824 */ /* 0x100fe200078e0a17 */
[----:B------:R-:W-:Y:S01]  /*1070*/  ISETP.GE.AND P1, PT, R24, RZ, PT ;  /* 0x000000ff1800720c */ /* 0x000fe20003f26270 */
[----:B------:R-:W-:Y:S01]  /*1080*/  IMAD R19, R23, R19, R22 ;  /* 0x0000001317137224 */ /* 0x000fe200078e0216 */
[----:B------:R-:W-:Y:S01]  /*1090*/  IABS R24, R35 ;  /* 0x0000002300187213 */ /* 0x000fe20000000000 */
[--C-:B------:R-:W-:Y:S01]  /*10a0*/  @!P5 IMAD.IADD R13, R13, 0x1, -R23.reuse ;  /* 0x000000010d0dd824 */ /* 0x100fe200078e0a17 */
[----:B------:R-:W-:Y:S01]  /*10b0*/  ISETP.GE.AND P5, PT, R25, RZ, PT ;  /* 0x000000ff1900720c */ /* 0x000fe20003fa6270 */
[--C-:B------:R-:W-:Y:S01]  /*10c0*/  @!P6 IMAD.IADD R18, R18, 0x1, -R23.reuse ;  /* 0x000000011212e824 */ /* 0x100fe200078e0a17 */
[----:B------:R-:W-:Y:S01]  /*10d0*/  IABS R25, R36 ;  /* 0x0000002400197213 */ /* 0x000fe20000000000 */
[--C-:B------:R-:W-:Y:S01]  /*10e0*/  @!P2 IMAD.IADD R15, R15, 0x1, -R23.reuse ;  /* 0x000000010f0fa824 */ /* 0x100fe200078e0a17 */
[----:B------:R-:W-:Y:S01]  /*10f0*/  ISETP.GT.U32.AND P6, PT, R23, R19, PT ;  /* 0x000000131700720c */ /* 0x000fe20003fc4070 */
[----:B------:R-:W-:Y:S01]  /*1100*/  @!P0 IMAD.IADD R16, R16, 0x1, -R23 ;  /* 0x0000000110108824 */ /* 0x000fe200078e0a17 */
[----:B------:R-:W-:Y:S01]  /*1110*/  ISETP.GE.AND P2, PT, R26, RZ, PT ;  /* 0x000000ff1a00720c */ /* 0x000fe20003f46270 */
[----:B------:R-:W-:Y:S01]  /*1120*/  IMAD.HI.U32 R20, R8, R25, RZ ;  /* 0x0000001908147227 */ /* 0x000fe200078e00ff */
[----:B------:R-:W-:-:S02]  /*1130*/  ISETP.GE.AND P0, PT, R27, RZ, PT ;  /* 0x000000ff1b00720c */ /* 0x000fc40003f06270 */
[----:B------:R-:W-:Y:S01]  /*1140*/  IABS R26, R37 ;  /* 0x00000025001a7213 */ /* 0x000fe20000000000 */
[----:B------:R-:W-:Y:S01]  /*1150*/  IMAD.HI.U32 R7, R8, R24, RZ ;  /* 0x0000001808077227 */ /* 0x000fe200078e00ff */
[----:B------:R-:W-:-:S03]  /*1160*/  IABS R27, R38 ;  /* 0x00000026001b7213 */ /* 0x000fc60000000000 */
[----:B------:R-:W-:-:S04]  /*1170*/  IMAD.HI.U32 R21, R8, R26, RZ ;  /* 0x0000001a08157227 */ /* 0x000fc800078e00ff */
[----:B------:R-:W-:-:S04]  /*1180*/  IMAD.HI.U32 R22, R8, R27, RZ ;  /* 0x0000001b08167227 */ /* 0x000fc800078e00ff */
[----:B------:R-:W-:-:S04]  /*1190*/  IMAD.HI.U32 R8, R8, R28, RZ ;  /* 0x0000001c08087227 */ /* 0x000fc800078e00ff */
[----:B------:R-:W-:Y:S02]  /*11a0*/  IMAD.MOV R20, RZ, RZ, -R20 ;  /* 0x000000ffff147224 */ /* 0x000fe400078e0a14 */
[----:B------:R-:W-:Y:S02]  /*11b0*/  IMAD.MOV R29, RZ, RZ, -R8 ;  /* 0x000000ffff1d7224 */ /* 0x000fe400078e0a08 */
[----:B------:R-:W-:Y:S02]  /*11c0*/  IMAD R8, R23, R20, R25 ;  /* 0x0000001417087224 */ /* 0x000fe400078e0219 */
[----:B------:R-:W-:Y:S01]  /*11d0*/  @!P6 IMAD.IADD R19, R19, 0x1, -R23 ;  /* 0x000000011313e824 */ /* 0x000fe200078e0a17 */
[C---:B------:R-:W-:Y:S01]  /*11e0*/  ISETP.GT.U32.AND P6, PT, R23.reuse, R18, PT ;  /* 0x000000121700720c */ /* 0x040fe20003fc4070 */
[----:B------:R-:W-:Y:S01]  /*11f0*/  @!P4 IMAD.MOV R11, RZ, RZ, -R11 ;  /* 0x000000ffff0bc224 */ /* 0x000fe200078e0a0b */
[----:B------:R-:W-:Y:S01]  /*1200*/  ISETP.GT.U32.AND P4, PT, R23, R17, PT ;  /* 0x000000111700720c */ /* 0x000fe20003f84070 */
[----:B------:R-:W-:-:S02]  /*1210*/  IMAD.MOV R7, RZ, RZ, -R7 ;  /* 0x000000ffff077224 */ /* 0x000fc400078e0a07 */
[----:B------:R-:W-:Y:S01]  /*1220*/  @!P3 IMAD.MOV R10, RZ, RZ, -R10 ;  /* 0x000000ffff0ab224 */ /* 0x000fe200078e0a0a */
[C---:B------:R-:W-:Y:S01]  /*1230*/  ISETP.GT.U32.AND P3, PT, R23.reuse, R16, PT ;  /* 0x000000101700720c */ /* 0x040fe20003f64070 */
[----:B------:R-:W-:Y:S02]  /*1240*/  IMAD.MOV R21, RZ, RZ, -R21 ;  /* 0x000000ffff157224 */ /* 0x000fe400078e0a15 */
[----:B------:R-:W-:Y:S01]  /*1250*/  @!P1 IMAD.MOV R12, RZ, RZ, -R12 ;  /* 0x000000ffff0c9224 */ /* 0x000fe200078e0a0c */
[C---:B------:R-:W-:Y:S01]  /*1260*/  ISETP.GT.U32.AND P1, PT, R23.reuse, R19, PT ;  /* 0x000000131700720c */ /* 0x040fe20003f24070 */
[----:B------:R-:W-:Y:S01]  /*1270*/  @!P2 IMAD.MOV R14, RZ, RZ, -R14 ;  /* 0x000000ffff0ea224 */ /* 0x000fe200078e0a0e */
[C---:B------:R-:W-:Y:S01]  /*1280*/  ISETP.GT.U32.AND P2, PT, R23.reuse, R8, PT ;  /* 0x000000081700720c */ /* 0x040fe20003f44070 */
[----:B------:R-:W-:Y:S02]  /*1290*/  IMAD.MOV R22, RZ, RZ, -R22 ;  /* 0x000000ffff167224 */ /* 0x000fe400078e0a16 */
[----:B------:R-:W-:-:S02]  /*12a0*/  IMAD R7, R23, R7, R24 ;  /* 0x0000000717077224 */ /* 0x000fc400078e0218 */
[C---:B------:R-:W-:Y:S02]  /*12b0*/  IMAD R20, R23.reuse, R21, R26 ;  /* 0x0000001517147224 */ /* 0x040fe400078e021a */
[C---:B------:R-:W-:Y:S02]  /*12c0*/  IMAD R21, R23.reuse, R22, R27 ;  /* 0x0000001617157224 */ /* 0x040fe400078e021b */
[C---:B------:R-:W-:Y:S01]  /*12d0*/  IMAD R22, R23.reuse, R29, R28 ;  /* 0x0000001d17167224 */ /* 0x040fe200078e021c */
[----:B------:R-:W-:Y:S01]  /*12e0*/  LOP3.LUT R28, RZ, R147, RZ, 0x33, !PT ;  /* 0x00000093ff1c7212 */ /* 0x000fe200078e33ff */
[----:B------:R-:W-:Y:S01]  /*12f0*/  @!P5 IMAD.MOV R13, RZ, RZ, -R13 ;  /* 0x000000ffff0dd224 */ /* 0x000fe200078e0a0d */
[----:B------:R-:W-:Y:S01]  /*1300*/  ISETP.GT.U32.AND P5, PT, R23, R7, PT ;  /* 0x000000071700720c */ /* 0x000fe20003fa4070 */
[--C-:B------:R-:W-:Y:S01]  /*1310*/  @!P4 IMAD.IADD R17, R17, 0x1, -R23.reuse ;  /* 0x000000011111c824 */ /* 0x100fe200078e0a17 */
[C---:B------:R-:W-:Y:S01]  /*1320*/  ISETP.GT.U32.AND P4, PT, R23.reuse, R22, PT ;  /* 0x000000161700720c */ /* 0x040fe20003f84070 */
[--C-:B------:R-:W-:Y:S01]  /*1330*/  @!P3 IMAD.IADD R16, R16, 0x1, -R23.reuse ;  /* 0x000000011010b824 */ /* 0x100fe200078e0a17 */
[----:B------:R-:W-:Y:S01]  /*1340*/  ISETP.GT.U32.AND P3, PT, R23, R21, PT ;  /* 0x000000151700720c */ /* 0x000fe20003f64070 */
[--C-:B------:R-:W-:Y:S01]  /*1350*/  @!P1 IMAD.IADD R19, R19, 0x1, -R23.reuse ;  /* 0x0000000113139824 */ /* 0x100fe200078e0a17 */
[----:B------:R-:W-:Y:S01]  /*1360*/  ISETP.GE.AND P1, PT, R32, RZ, PT ;  /* 0x000000ff2000720c */ /* 0x000fe20003f26270 */
[----:B------:R-:W-:Y:S01]  /*1370*/  @!P2 IMAD.IADD R8, R8, 0x1, -R23 ;  /* 0x000000010808a824 */ /* 0x000fe200078e0a17 */
[----:B------:R-:W-:Y:S01]  /*1380*/  ISETP.GE.AND P2, PT, R33, RZ, PT ;  /* 0x000000ff2100720c */ /* 0x000fe20003f46270 */
[----:B------:R-:W-:Y:S01]  /*1390*/  @!P0 IMAD.MOV R15, RZ, RZ, -R15 ;  /* 0x000000ffff0f8224 */ /* 0x000fe200078e0a0f */
[----:B------:R-:W-:Y:S01]  /*13a0*/  ISETP.GT.U32.AND P0, PT, R23, R20, PT ;  /* 0x000000141700720c */ /* 0x000fe20003f04070 */
[--C-:B------:R-:W-:Y:S01]  /*13b0*/  @!P6 IMAD.IADD R18, R18, 0x1, -R23.reuse ;  /* 0x000000011212e824 */ /* 0x100fe200078e0a17 */
[----:B------:R-:W-:Y:S01]  /*13c0*/  ISETP.GE.AND P6, PT, R31, RZ, PT ;  /* 0x000000ff1f00720c */ /* 0x000fe20003fc6270 */
[--C-:B------:R-:W-:Y:S01]  /*13d0*/  @!P5 IMAD.IADD R7, R7, 0x1, -R23.reuse ;  /* 0x000000010707d824 */ /* 0x100fe200078e0a17 */
[----:B------:R-:W-:Y:S01]  /*13e0*/  ISETP.GE.AND P5, PT, R3, RZ, PT ;  /* 0x000000ff0300720c */ /* 0x000fe20003fa6270 */
[----:B------:R-:W-:-:S02]  /*13f0*/  @!P4 IMAD.IADD R22, R22, 0x1, -R23 ;  /* 0x000000011616c824 */ /* 0x000fc400078e0a17 */
[----:B------:R-:W-:Y:S01]  /*1400*/  @!P3 IMAD.IADD R21, R21, 0x1, -R23 ;  /* 0x000000011515b824 */ /* 0x000fe200078e0a17 */
[C---:B------:R-:W-:Y:S01]  /*1410*/  ISETP.GT.U32.AND P4, PT, R23.reuse, R7, PT ;  /* 0x000000071700720c */ /* 0x040fe20003f84070 */
[----:B------:R-:W-:Y:S01]  /*1420*/  @!P1 IMAD.MOV R17, RZ, RZ, -R17 ;  /* 0x000000ffff119224 */ /* 0x000fe200078e0a11 */
[----:B------:R-:W-:Y:S01]  /*1430*/  ISETP.GE.AND P3, PT, R34, RZ, PT ;  /* 0x000000ff2200720c */ /* 0x000fe20003f66270 */
[----:B------:R-:W-:Y:S01]  /*1440*/  @!P2 IMAD.MOV R18, RZ, RZ, -R18 ;  /* 0x000000ffff12a224 */ /* 0x000fe200078e0a12 */
[----:B------:R-:W-:Y:S01]  /*1450*/  ISETP.GT.U32.AND P1, PT, R23, R22, PT ;  /* 0x000000161700720c */ /* 0x000fe20003f24070 */
[--C-:B------:R-:W-:Y:S01]  /*1460*/  @!P0 IMAD.IADD R20, R20, 0x1, -R23.reuse ;  /* 0x0000000114148824 */ /* 0x100fe200078e0a17 */
[----:B------:R-:W-:Y:S01]  /*1470*/  ISETP.GE.AND P2, PT, R35, RZ, PT ;  /* 0x000000ff2300720c */ /* 0x000fe20003f46270 */
[----:B------:R-:W-:Y:S01]  /*1480*/  @!P6 IMAD.MOV R16, RZ, RZ, -R16 ;  /* 0x000000ffff10e224 */ /* 0x000fe200078e0a10 */
[----:B------:R-:W-:Y:S01]  /*1490*/  ISETP.NE.AND P0, PT, R146, RZ, PT ;  /* 0x000000ff9200720c */ /* 0x000fe20003f05270 */
[----:B------:R-:W-:Y:S01]  /*14a0*/  @!P5 IMAD.MOV R6, RZ, RZ, -R6 ;  /* 0x000000ffff06d224 */ /* 0x000fe200078e0a06 */
[C---:B------:R-:W-:Y:S01]  /*14b0*/  ISETP.GT.U32.AND P6, PT, R23.reuse, R20, PT ;  /* 0x000000141700720c */ /* 0x040fe20003fc4070 */
[----:B------:R-:W-:Y:S01]  /*14c0*/  IMAD R25, R148, 0x34, RZ ;  /* 0x0000003494197824 */ /* 0x000fe200078e02ff */
[----:B------:R-:W-:Y:S01]  /*14d0*/  ISETP.GT.U32.AND P5, PT, R23, R8, PT ;  /* 0x000000081700720c */ /* 0x000fe20003fa4070 */
[----:B------:R-:W-:Y:S01]  /*14e0*/  @!P4 IMAD.IADD R7, R7, 0x1, -R23 ;  /* 0x000000010707c824 */ /* 0x000fe200078e0a17 */
[----:B------:R-:W-:Y:S01]  /*14f0*/  ISETP.GE.AND P4, PT, R37, RZ, PT ;  /* 0x000000ff2500720c */ /* 0x000fe20003f86270 */
[----:B------:R-:W-:Y:S01]  /*1500*/  @!P3 IMAD.MOV R19, RZ, RZ, -R19 ;  /* 0x000000ffff13b224 */ /* 0x000fe200078e0a13 */
[----:B------:R-:W-:Y:S01]  /*1510*/  ISETP.GE.AND P3, PT, R36, RZ, PT ;  /* 0x000000ff2400720c */ /* 0x000fe20003f66270 */
[----:B------:R-:W-:Y:S01]  /*1520*/  @!P1 IMAD.IADD R22, R22, 0x1, -R23 ;  /* 0x0000000116169824 */ /* 0x000fe200078e0a17 */
[----:B------:R-:W-:Y:S01]  /*1530*/  ISETP.NE.AND P1, PT, R147, RZ, PT ;  /* 0x000000ff9300720c */ /* 0x000fe20003f25270 */
[----:B------:R-:W-:-:S02]  /*1540*/  @!P2 IMAD.MOV R7, RZ, RZ, -R7 ;  /* 0x000000ffff07a224 */ /* 0x000fc400078e0a07 */
[----:B------:R-:W-:Y:S01]  /*1550*/  @!P0 LOP3.LUT R6, RZ, R146, RZ, 0x33, !PT ;  /* 0x00000092ff068212 */ /* 0x000fe200078e33ff */
[----:B------:R-:W-:Y:S01]  /*1560*/  IMAD R31, R148, 0x38, RZ ;  /* 0x00000038941f7824 */ /* 0x000fe200078e02ff */
[----:B------:R-:W-:Y:S01]  /*1570*/  ISETP.GT.U32.AND P0, PT, R23, R21, PT ;  /* 0x000000151700720c */ /* 0x000fe20003f04070 */
[--C-:B------:R-:W-:Y:S01]  /*1580*/  @!P6 IMAD.IADD R20, R20, 0x1, -R23.reuse ;  /* 0x000000011414e824 */ /* 0x100fe200078e0a17 */
[----:B------:R-:W-:Y:S01]  /*1590*/  SEL R156, R28, R7, !P1 ;  /* 0x000000071c9c7207 */ /* 0x000fe20004800000 */
[----:B------:R-:W-:Y:S01]  /*15a0*/  VIADD R7, R142, 0xffffffff ;  /* 0xffffffff8e077836 */ /* 0x000fe20000000000 */
[----:B------:R-:W-:Y:S01]  /*15b0*/  ISETP.GE.AND P6, PT, R30, RZ, PT ;  /* 0x000000ff1e00720c */ /* 0x000fe20003fc6270 */
[----:B------:R-:W-:Y:S01]  /*15c0*/  IMAD R143, R6, R143, RZ ;  /* 0x0000008f068f7224 */ /* 0x000fe200078e02ff */
[C---:B------:R-:W-:Y:S01]  /*15d0*/  SEL R113, R28.reuse, R9, !P1 ;  /* 0x000000091c717207 */ /* 0x040fe20004800000 */
[----:B------:R-:W-:Y:S01]  /*15e0*/  IMAD.SHL.U32 R6, R105, 0x10, RZ ;  /* 0x0000001069067824 */ /* 0x000fe200078e00ff */
[----:B------:R-:W-:Y:S01]  /*15f0*/  SEL R168, R28, R10, !P1 ;  /* 0x0000000a1ca87207 */ /* 0x000fe20004800000 */
[--C-:B------:R-:W-:Y:S01]  /*1600*/  @!P5 IMAD.IADD R8, R8, 0x1, -R23.reuse ;  /* 0x000000010808d824 */ /* 0x100fe200078e0a17 */
[----:B------:R-:W-:Y:S01]  /*1610*/  ISETP.GE.AND P5, PT, R38, RZ, PT ;  /* 0x000000ff2600720c */ /* 0x000fe20003fa6270 */
[----:B------:R-:W-:Y:S01]  /*1620*/  @!P4 IMAD.MOV R20, RZ, RZ, -R20 ;  /* 0x000000ffff14c224 */ /* 0x000fe200078e0a14 */
[----:B------:R-:W-:Y:S01]  /*1630*/  ISETP.GE.U32.AND P4, PT, R7, 0x7fffffe0, PT ;  /* 0x7fffffe00700780c */ /* 0x000fe20003f86070 */
[----:B------:R-:W-:Y:S01]  /*1640*/  @!P3 IMAD.MOV R8, RZ, RZ, -R8 ;  /* 0x000000ffff08b224 */ /* 0x000fe200078e0a08 */
[----:B------:R-:W-:Y:S01]  /*1650*/  LOP3.LUT R7, R6, 0x70, RZ, 0xc0, !PT ;  /* 0x0000007006077812 */ /* 0x000fe200078ec0ff */
[----:B------:R-:W-:Y:S01]  /*1660*/  IMAD.SHL.U32 R144, R143, 0x4, RZ ;  /* 0x000000048f907824 */ /* 0x000fe200078e00ff */
[C---:B------:R-:W-:Y:S01]  /*1670*/  SEL R167, R28.reuse, R11, !P1 ;  /* 0x0000000b1ca77207 */ /* 0x040fe20004800000 */
[----:B------:R-:W-:Y:S01]  /*1680*/  @!P0 IMAD.IADD R21, R21, 0x1, -R23 ;  /* 0x0000000115158824 */ /* 0x000fe200078e0a17 */
[----:B------:R-:W-:Y:S01]  /*1690*/  SEL R159, R28, R8, !P1 ;  /* 0x000000081c9f7207 */ /* 0x000fe20004800000 */
[----:B------:R-:W-:Y:S01]  /*16a0*/  IMAD R6, R140, 0x80, R7 ;  /* 0x000000808c067824 */ /* 0x000fe200078e0207 */
[----:B------:R-:W-:Y:S01]  /*16b0*/  IADD3 R26, P2, R144, UR4, RZ ;  /* 0x00000004901a7c10 */ /* 0x000fe2000ff5e0ff */
[----:B------:R-:W-:Y:S01]  /*16c0*/  VIADD R7, R142, 0xffffffec ;  /* 0xffffffec8e077836 */ /* 0x000fe20000000000 */
[----:B------:R-:W-:Y:S01]  /*16d0*/  SEL R166, R28, R12, !P1 ;  /* 0x0000000c1ca67207 */ /* 0x000fe20004800000 */
[----:B------:R-:W-:Y:S01]  /*16e0*/  VIADD R8, R142, 0xfffffffe ;  /* 0xfffffffe8e087836 */ /* 0x000fe20000000000 */
[----:B------:R-:W-:Y:S01]  /*16f0*/  LEA.HI.X.SX32 R27, R143, UR5, 0x2, P2 ;  /* 0x000000058f1b7c11 */ /* 0x000fe200090f16ff */
[----:B------:R-:W-:Y:S01]  /*1700*/  IMAD.IADD R181, R6, 0x1, R5 ;  /* 0x0000000106b57824 */ /* 0x000fe200078e0205 */
[----:B------:R-:W-:Y:S01]  /*1710*/  ISETP.GE.U32.AND P2, PT, R7, 0x7fffffcd, PT ;  /* 0x7fffffcd0700780c */ /* 0x000fe20003f46070 */
[----:B------:R-:W-:Y:S01]  /*1720*/  VIADD R7, R142, 0xffffffed ;  /* 0xffffffed8e077836 */ /* 0x000fe20000000000 */
[----:B------:R-:W-:Y:S01]  /*1730*/  ISETP.GE.U32.AND P3, PT, R8, 0x7fffffdf, PT ;  /* 0x7fffffdf0800780c */ /* 0x000fe20003f66070 */
[C---:B------:R-:W-:Y:S01]  /*1740*/  VIADD R8, R142.reuse, 0xfffffffc ;  /* 0xfffffffc8e087836 */ /* 0x040fe20000000000 */
[----:B------:R-:W-:Y:S01]  /*1750*/  @!PT LDS RZ, [RZ] ;  /* 0x00000000fffff984 */ /* 0x000fe20000000800 */
[----:B------:R-:W-:Y:S01]  /*1760*/  @!PT LDS RZ, [RZ] ;  /* 0x00000000fffff984 */ /* 0x000fe20000000800 */
[----:B------:R-:W-:Y:S01]  /*1770*/  @!PT LDS RZ, [RZ] ;  /* 0x00000000fffff984 */ /* 0x000fe20000000800 */
[----:B------:R-:W-:Y:S01]  /*1780*/  LDGSTS.E [R181], desc[UR20][R26.64], !P4 ;  /* 0x000000001ab57fae */ /* 0x000fe2000e121854 */
[----:B------:R-:W-:Y:S01]  /*1790*/  @!P5 IMAD.MOV R21, RZ, RZ, -R21 ;  /* 0x000000ffff15d224 */ /* 0x000fe200078e0a15 */
[----:B------:R-:W-:Y:S01]  /*17a0*/  ISETP.GE.U32.AND P4, PT, R7, 0x7fffffce, PT ;  /* 0x7fffffce0700780c */ /* 0x000fe20003f86070 */
[----:B------:R-:W-:Y:S01]  /*17b0*/  VIADD R7, R142, 0xffffffef ;  /* 0xffffffef8e077836 */ /* 0x000fe20000000000 */
[----:B------:R-:W-:Y:S01]  /*17c0*/  ISETP.GE.U32.AND P5, PT, R8, 0x7fffffdd, PT ;  /* 0x7fffffdd0800780c */ /* 0x000fe20003fa6070 */
[C---:B------:R-:W-:Y:S01]  /*17d0*/  VIADD R8, R142.reuse, 0xffffffee ;  /* 0xffffffee8e087836 */ /* 0x040fe20000000000 */
[----:B------:R-:W-:Y:S01]  /*17e0*/  SEL R58, RZ, 0x1fffe, P4 ;  /* 0x0001fffeff3a7807 */ /* 0x000fe20002000000 */
[----:B------:R-:W-:Y:S01]  /*17f0*/  @!P6 IMAD.MOV R22, RZ, RZ, -R22 ;  /* 0x000000ffff16e224 */ /* 0x000fe200078e0a16 */
[----:B------:R-:W-:Y:S01]  /*1800*/  SEL R43, RZ, 0x1, P2 ;  /* 0x00000001ff2b7807 */ /* 0x000fe20001000000 */
[C---:B------:R-:W-:Y:S01]  /*1810*/  VIADD R9, R142.reuse, 0xfffffffd ;  /* 0xfffffffd8e097836 */ /* 0x040fe20000000000 */
[----:B------:R-:W-:Y:S01]  /*1820*/  ISETP.GE.U32.AND P4, PT, R7, 0x7fffffd0, PT ;  /* 0x7fffffd00700780c */ /* 0x000fe20003f86070 */
[----:B------:R-:W-:Y:S01]  /*1830*/  VIADD R7, R142, 0xffffffe9 ;  /* 0xffffffe98e077836 */ /* 0x000fe20000000000 */
[----:B------:R-:W-:Y:S01]  /*1840*/  ISETP.GE.U32.AND P2, PT, R8, 0x7fffffcf, PT ;  /* 0x7fffffcf0800780c */ /* 0x000fe20003f46070 */
[----:B------:R-:W-:Y:S01]  /*1850*/  VIADD R8, R142, 0xffffffe8 ;  /* 0xffffffe88e087836 */ /* 0x000fe20000000000 */
[----:B------:R-:W-:Y:S01]  /*1860*/  SEL R62, RZ, 0x7fff8, P4 ;  /* 0x0007fff8ff3e7807 */ /* 0x000fe20002000000 */
[C---:B------:R-:W-:Y:S01]  /*1870*/  IMAD R10, R148.reuse, 0xc, RZ ;  /* 0x0000000c940a7824 */ /* 0x040fe200078e02ff */
[----:B------:R-:W-:Y:S01]  /*1880*/  SEL R61, RZ, 0x4, P2 ;  /* 0x00000004ff3d7807 */ /* 0x000fe20001000000 */
[----:B------:R-:W-:Y:S01]  /*1890*/  IMAD R12, R148, 0x14, RZ ;  /* 0x00000014940c7824 */ /* 0x000fe200078e02ff */
[----:B------:R-:W-:Y:S01]  /*18a0*/  ISETP.GE.U32.AND P4, PT, R7, 0x7fffffca, PT ;  /* 0x7fffffca0700780c */ /* 0x000fe20003f86070 */
[----:B------:R-:W-:Y:S01]  /*18b0*/  VIADD R7, R142, 0xffffffeb ;  /* 0xffffffeb8e077836 */ /* 0x000fe20000000000 */
[----:B------:R-:W-:Y:S01]  /*18c0*/  ISETP.GE.U32.AND P2, PT, R8, 0x7fffffc9, PT ;  /* 0x7fffffc90800780c */ /* 0x000fe20003f46070 */
[----:B------:R-:W-:Y:S01]  /*18d0*/  VIADD R8, R142, 0xffffffea ;  /* 0xffffffea8e087836 */ /* 0x000fe20000000000 */
[----:B------:R-:W-:Y:S01]  /*18e0*/  SEL R67, RZ, 0x1fffe, P4 ;  /* 0x0001fffeff437807 */ /* 0x000fe20002000000 */
[----:B------:R-:W-:Y:S01]  /*18f0*/  IMAD R11, R148, 0x5, RZ ;  /* 0x00000005940b7824 */ /* 0x000fe200078e02ff */
[----:B------:R-:W-:Y:S01]  /*1900*/  SEL R66, RZ, 0x1, P2 ;  /* 0x00000001ff427807 */ /* 0x000fe20001000000 */
[C---:B------:R-:W-:Y:S01]  /*1910*/  VIADD R23, R142.reuse, 0xfffffffb ;  /* 0xfffffffb8e177836 */ /* 0x040fe20000000000 */
[----:B------:R-:W-:Y:S01]  /*1920*/  ISETP.GE.U32.AND P4, PT, R7, 0x7fffffcc, PT ;  /* 0x7fffffcc0700780c */ /* 0x000fe20003f86070 */
[----:B------:R-:W-:Y:S01]  /*1930*/  VIADD R7, R142, 0xffffffe5 ;  /* 0xffffffe58e077836 */ /* 0x000fe20000000000 */
[----:B------:R-:W-:Y:S01]  /*1940*/  ISETP.GE.U32.AND P2, PT, R8, 0x7fffffcb, PT ;  /* 0x7fffffcb0800780c */ /* 0x000fe20003f46070 */
[C---:B------:R-:W-:Y:S01]  /*1950*/  VIADD R8, R142.reuse, 0xffffffe4 ;  /* 0xffffffe48e087836 */ /* 0x040fe20000000000 */
[----:B------:R-:W-:Y:S01]  /*1960*/  SEL R65, RZ, 0x7fff8, P4 ;  /* 0x0007fff8ff417807 */ /* 0x000fe20002000000 */
[C---:B------:R-:W-:Y:S01]  /*1970*/  VIADD R29, R142.reuse, 0xfffffffa ;  /* 0xfffffffa8e1d7836 */ /* 0x040fe20000000000 */
[----:B------:R-:W-:Y:S01]  /*1980*/  SEL R64, RZ, 0x4, P2 ;  /* 0x00000004ff407807 */ /* 0x000fe20001000000 */
[C---:B------:R-:W-:Y:S01]  /*1990*/  VIADD R36, R142.reuse, 0xffffffcb ;  /* 0xffffffcb8e247836 */ /* 0x040fe20000000000 */
[----:B------:R-:W-:Y:S01]  /*19a0*/  ISETP.GE.U32.AND P4, PT, R7, 0x7fffffc6, PT ;  /* 0x7fffffc60700780c */ /* 0x000fe20003f86070 */
[----:B------:R-:W-:Y:S01]  /*19b0*/  VIADD R7, R142, 0xffffffe1 ;  /* 0xffffffe18e077836 */ /* 0x000fe20000000000 */
[----:B------:R-:W-:Y:S01]  /*19c0*/  ISETP.GE.U32.AND P2, PT, R8, 0x7fffffc5, PT ;  /* 0x7fffffc50800780c */ /* 0x000fe20003f46070 */
[----:B------:R-:W-:Y:S01]  /*19d0*/  VIADD R8, R142, 0xffffffe7 ;  /* 0xffffffe78e087836 */ /* 0x000fe20000000000 */
[----:B------:R-:W-:Y:S01]  /*19e0*/  SEL R165, R28, R13, !P1 ;  /* 0x0000000d1ca57207 */ /* 0x000fe20004800000 */
[----:B------:R-:W-:Y:S01]  /*19f0*/  IMAD R13, R148, 0x6, RZ ;  /* 0x00000006940d7824 */ /* 0x000fe200078e02ff */
[----:B------:R-:W-:Y:S01]  /*1a00*/  SEL R164, R28, R14, !P1 ;  /* 0x0000000e1ca47207 */ /* 0x000fe20004800000 */
[----:B------:R-:W-:Y:S01]  /*1a10*/  IMAD R14, R148, 0x18, RZ ;  /* 0x00000018940e7824 */ /* 0x000fe200078e02ff */
[----:B------:R-:W-:Y:S01]  /*1a20*/  SEL R163, R28, R15, !P1 ;  /* 0x0000000f1ca37207 */ /* 0x000fe20004800000 */
[----:B------:R-:W-:Y:S01]  /*1a30*/  IMAD.SHL.U32 R15, R148, 0x8, RZ ;  /* 0x00000008940f7824 */ /* 0x000fe200078e00ff */
[----:B------:R-:W-:Y:S01]  /*1a40*/  SEL R162, R28, R16, !P1 ;  /* 0x000000101ca27207 */ /* 0x000fe20004800000 */
[----:B------:R-:W-:Y:S01]  /*1a50*/  IMAD R16, R148, 0x9, RZ ;  /* 0x0000000994107824 */ /* 0x000fe200078e02ff */
        /* <DEDUP_REMOVED lines=12> */
[----:B------:R-:W-:Y:S01]  /*1b20*/  ISETP.GE.U32.AND P1, PT, R9, 0x7fffffde, PT ;  /* 0x7fffffde0900780c */ /* 0x000fe20003f26070 */
[C---:B------:R-:W-:Y:S01]  /*1b30*/  VIADD R9, R142.reuse, 0xffffffe6 ;  /* 0xffffffe68e097836 */ /* 0x040fe20000000000 */
[----:B------:R-:W-:Y:S01]  /*1b40*/  SEL R71, RZ, 0x1fffe, P4 ;  /* 0x0001fffeff477807 */ /* 0x000fe20002000000 */
[C---:B------:R-:W-:Y:S01]  /*1b50*/  VIADD R37, R142.reuse, 0xffffffc6 ;  /* 0xffffffc68e257836 */ /* 0x040fe20000000000 */
[----:B------:R-:W-:Y:S01]  /*1b60*/  ISETP.GE.U32.AND P6, PT, R7, 0x7fffffc2, PT ;  /* 0x7fffffc20700780c */ /* 0x000fe20003fc6070 */
[----:B------:R-:W-:Y:S01]  /*1b70*/  VIADD R7, R142, 0xffffffe3 ;  /* 0xffffffe38e077836 */ /* 0x000fe20000000000 */
[----:B------:R-:W-:Y:S01]  /*1b80*/  ISETP.GE.U32.AND P4, PT, R8, 0x7fffffc8, PT ;  /* 0x7fffffc80800780c */ /* 0x000fe20003f86070 */
[----:B------:R-:W-:Y:S01]  /*1b90*/  VIADD R8, R142, 0xffffffe2 ;  /* 0xffffffe28e087836 */ /* 0x000fe20000000000 */
[----:B------:R-:W-:Y:S01]  /*1ba0*/  SEL R70, RZ, 0x1, P2 ;  /* 0x00000001ff467807 */ /* 0x000fe20001000000 */
[----:B------:R-:W-:Y:S01]  /*1bb0*/  IMAD.IADD R66, R66, 0x1, R67 ;  /* 0x0000000142427824 */ /* 0x000fe200078e0243 */
[----:B------:R-:W-:Y:S01]  /*1bc0*/  ISETP.GE.U32.AND P2, PT, R9, 0x7fffffc7, PT ;  /* 0x7fffffc70900780c */ /* 0x000fe20003f46070 */
[----:B------:R-:W-:Y:S01]  /*1bd0*/  IMAD R9, R148, 0x3, RZ ;  /* 0x0000000394097824 */ /* 0x000fe200078e02ff */
[----:B------:R-:W-:Y:S01]  /*1be0*/  SEL R69, RZ, 0x7fff8, P4 ;  /* 0x0007fff8ff457807 */ /* 0x000fe20002000000 */
[----:B------:R-:W-:Y:S01]  /*1bf0*/  IMAD.IADD R70, R70, 0x1, R71 ;  /* 0x0000000146467824 */ /* 0x000fe200078e0247 */
[----:B------:R-:W-:Y:S01]  /*1c00*/  ISETP.GE.U32.AND P4, PT, R7, 0x7fffffc4, PT ;  /* 0x7fffffc40700780c */ /* 0x000fe20003f86070 */
[C---:B------:R-:W-:Y:S01]  /*1c10*/  IMAD.SHL.U32 R7, R148.reuse, 0x4, RZ ;  /* 0x0000000494077824 */ /* 0x040fe200078e00ff */
[----:B------:R-:W-:Y:S01]  /*1c20*/  SEL R68, RZ, 0x4, P2 ;  /* 0x00000004ff447807 */ /* 0x000fe20001000000 */
[----:B------:R-:W-:Y:S01]  /*1c30*/  IMAD R71, R148, 0x60, RZ ;  /* 0x0000006094477824 */ /* 0x000fe200078e02ff */
[----:B------:R-:W-:Y:S01]  /*1c40*/  ISETP.GE.U32.AND P2, PT, R8, 0x7fffffc3, PT ;  /* 0x7fffffc30800780c */ /* 0x000fe20003f46070 */
[C---:B------:R-:W-:Y:S01]  /*1c50*/  IMAD.SHL.U32 R8, R148.reuse, 0x2, RZ ;  /* 0x0000000294087824 */ /* 0x040fe200078e00ff */
[----:B------:R-:W-:Y:S01]  /*1c60*/  SEL R73, RZ, 0x7fff8, P4 ;  /* 0x0007fff8ff497807 */ /* 0x000fe20002000000 */
[C---:B------:R-:W-:Y:S01]  /*1c70*/  IMAD R67, R148.reuse, 0x64, RZ ;  /* 0x0000006494437824 */ /* 0x040fe200078e02ff */
[-C--:B------:R-:W-:Y:S01]  /*1c80*/  LEA R150, P4, R148, R26.reuse, 0x3 ;  /* 0x0000001a94967211 */ /* 0x080fe200078818ff */
[----:B------:R-:W-:Y:S01]  /*1c90*/  IMAD R113, R113, UR8, RZ ;  /* 0x0000000871717c24 */ /* 0x000fe2000f8e02ff */
[----:B------:R-:W-:Y:S01]  /*1ca0*/  SEL R72, RZ, 0x4, P2 ;  /* 0x00000004ff487807 */ /* 0x000fe20001000000 */
[----:B------:R-:W-:Y:S01]  /*1cb0*/  IMAD R167, R167, UR8, RZ ;  /* 0x00000008a7a77c24 */ /* 0x000fe2000f8e02ff */
[-C--:B------:R-:W-:Y:S01]  /*1cc0*/  LEA.HI.X.SX32 R151, R8, R27.reuse, 0x2, P4 ;  /* 0x0000001b08977211 */ /* 0x080fe200020f16ff */
[----:B------:R-:W-:Y:S01]  /*1cd0*/  IMAD R165, R165, UR8, RZ ;  /* 0x00000008a5a57c24 */ /* 0x000fe2000f8e02ff */
[-C--:B------:R-:W-:Y:S01]  /*1ce0*/  LEA R136, P4, R148, R26.reuse, 0x4 ;  /* 0x0000001a94887211 */ /* 0x080fe200078820ff */
[----:B------:R-:W-:Y:S01]  /*1cf0*/  IMAD R163, R163, UR8, RZ ;  /* 0x00000008a3a37c24 */ /* 0x000fe2000f8e02ff */
[-C--:B------:R-:W-:Y:S01]  /*1d00*/  IADD3 R152, P2, R7, R26.reuse, RZ ;  /* 0x0000001a07987210 */ /* 0x080fe20007f5e0ff */
[----:B------:R-:W-:Y:S01]  /*1d10*/  IMAD R161, R161, UR8, RZ ;  /* 0x00000008a1a17c24 */ /* 0x000fe2000f8e02ff */
[-C--:B------:R-:W-:Y:S01]  /*1d20*/  LEA.HI.X.SX32 R137, R7, R27.reuse, 0x2, P4 ;  /* 0x0000001b07897211 */ /* 0x080fe200020f16ff */
[----:B------:R-:W-:Y:S01]  /*1d30*/  IMAD R160, R160, UR8, RZ ;  /* 0x00000008a0a07c24 */ /* 0x000fe2000f8e02ff */
[-C--:B------:R-:W-:Y:S01]  /*1d40*/  IADD3 R132, P4, R14, R26.reuse, RZ ;  /* 0x0000001a0e847210 */ /* 0x080fe20007f9e0ff */
[----:B------:R-:W-:Y:S01]  /*1d50*/  IMAD R159, R159, UR8, RZ ;  /* 0x000000089f9f7c24 */ /* 0x000fe2000f8e02ff */
[-C--:B------:R-:W-:Y:S01]  /*1d60*/  LEA.HI.X.SX32 R153, R148, R27.reuse, 0x2, P2 ;  /* 0x0000001b94997211 */ /* 0x080fe200010f16ff */
[----:B------:R-:W-:Y:S01]  /*1d70*/  IMAD R158, R158, UR8, RZ ;  /* 0x000000089e9e7c24 */ /* 0x000fe2000f8e02ff */
[-C--:B------:R-:W-:Y:S01]  /*1d80*/  LEA.HI.X.SX32 R133, R13, R27.reuse, 0x2, P4 ;  /* 0x0000001b0d857211 */ /* 0x080fe200020f16ff */
[----:B------:R-:W-:Y:S01]  /*1d90*/  IMAD R168, R168, UR8, RZ ;  /* 0x00000008a8a87c24 */ /* 0x000fe2000f8e02ff */
[-C--:B------:R-:W-:Y:S01]  /*1da0*/  IADD3 R138, P2, R10, R26.reuse, RZ ;  /* 0x0000001a0a8a7210 */ /* 0x080fe20007f5e0ff */
[----:B------:R-:W-:Y:S01]  /*1db0*/  LDGSTS.E [R181+0x4], desc[UR20][R152.64], !P3 ;  /* 0x0000400098b57fae */ /* 0x000fe2000d921854 */
[-C--:B------:R-:W-:Y:S01]  /*1dc0*/  IADD3 R126, P4, R127, R26.reuse, RZ ;  /* 0x0000001a7f7e7210 */ /* 0x080fe20007f9e0ff */
[----:B------:R-:W-:Y:S01]  /*1dd0*/  IMAD R166, R166, UR8, RZ ;  /* 0x00000008a6a67c24 */ /* 0x000fe2000f8e02ff */
[-C--:B------:R-:W-:Y:S01]  /*1de0*/  LEA.HI.X.SX32 R139, R9, R27.reuse, 0x2, P2 ;  /* 0x0000001b098b7211 */ /* 0x080fe200010f16ff */
[----:B------:R-:W-:Y:S01]  /*1df0*/  LDGSTS.E [R181+0x8], desc[UR20][R150.64], !P1 ;  /* 0x0000800096b57fae */ /* 0x000fe2000c921854 */
[-C--:B------:R-:W-:Y:S01]  /*1e00*/  LEA.HI.X.SX32 R127, R16, R27.reuse, 0x2, P4 ;  /* 0x0000001b107f7211 */ /* 0x080fe200020f16ff */
[----:B------:R-:W-:Y:S01]  /*1e10*/  IMAD R164, R164, UR8, RZ ;  /* 0x00000008a4a47c24 */ /* 0x000fe2000f8e02ff */
[----:B------:R-:W-:Y:S01]  /*1e20*/  SEL R74, RZ, 0x1fffe, P6 ;  /* 0x0001fffeff4a7807 */ /* 0x000fe20003000000 */
[----:B------:R-:W-:Y:S01]  /*1e30*/  LDGSTS.E [R181+0xc], desc[UR20][R138.64], !P5 ;  /* 0x0000c0008ab57fae */ /* 0x000fe2000e921854 */
[-C--:B------:R-:W-:Y:S01]  /*1e40*/  IADD3 R134, P2, R12, R26.reuse, RZ ;  /* 0x0000001a0c867210 */ /* 0x080fe20007f5e0ff */
[----:B------:R-:W-:Y:S01]  /*1e50*/  IMAD R162, R162, UR8, RZ ;  /* 0x00000008a2a27c24 */ /* 0x000fe2000f8e02ff */
[----:B------:R-:W-:Y:S01]  /*1e60*/  IADD3 R124, P4, R125, R26, RZ ;  /* 0x0000001a7d7c7210 */ /* 0x000fe20007f9e0ff */
[----:B------:R-:W-:Y:S01]  /*1e70*/  IMAD R157, R157, UR8, RZ ;  /* 0x000000089d9d7c24 */ /* 0x000fe2000f8e02ff */
[----:B------:R-:W-:Y:S01]  /*1e80*/  IADD3 R154, P6, R144, UR4, RZ ;  /* 0x00000004909a7c10 */ /* 0x000fe2000ffde0ff */
[----:B------:R-:W-:Y:S01]  /*1e90*/  IMAD R156, R156, UR8, RZ ;  /* 0x000000089c9c7c24 */ /* 0x000fe2000f8e02ff */
[-C--:B------:R-:W-:Y:S01]  /*1ea0*/  LEA.HI.X.SX32 R135, R11, R27.reuse, 0x2, P2 ;  /* 0x0000001b0b877211 */ /* 0x080fe200010f16ff */
[----:B------:R-:W-:Y:S01]  /*1eb0*/  IMAD R145, R145, UR8, RZ ;  /* 0x0000000891917c24 */ /* 0x000fe2000f8e02ff */
[----:B------:R-:W-:-:S02]  /*1ec0*/  LEA.HI.X.SX32 R125, R18, R27, 0x2, P4 ;  /* 0x0000001b127d7211 */ /* 0x000fc400020f16ff */
[----:B------:R-:W-:Y:S02]  /*1ed0*/  LEA.HI.X.SX32 R155, R143, UR5, 0x2, P6 ;  /* 0x000000058f9b7c11 */ /* 0x000fe4000b0f16ff */
[----:B------:R-:W-:Y:S02]  /*1ee0*/  LEA R130, P2, R148, R26, 0x5 ;  /* 0x0000001a94827211 */ /* 0x000fe400078428ff */
[----:B------:R-:W-:Y:S02]  /*1ef0*/  IADD3 R24, P4, R25, R154, RZ ;  /* 0x0000009a19187210 */ /* 0x000fe40007f9e0ff */
[----:B------:R-:W-:Y:S02]  /*1f00*/  LEA.HI.X.SX32 R131, R15, R27, 0x2, P2 ;  /* 0x0000001b0f837211 */ /* 0x000fe400010f16ff */
[----:B------:R-:W-:Y:S02]  /*1f10*/  LEA.HI.X.SX32 R25, R19, R155, 0x2, P4 ;  /* 0x0000009b13197211 */ /* 0x000fe400020f16ff */
[----:B------:R-:W-:-:S02]  /*1f20*/  IADD3 R122, P2, R123, R26, RZ ;  /* 0x0000001a7b7a7210 */ /* 0x000fc40007f5e0ff */
[----:B------:R-:W-:Y:S01]  /*1f30*/  ISETP.GE.U32.AND P4, PT, R23, 0x7fffffdc, PT ;  /* 0x7fffffdc1700780c */ /* 0x000fe20003f86070 */
[----:B------:R-:W-:Y:S01]  /*1f40*/  VIADD R23, R142, 0xfffffff9 ;  /* 0xfffffff98e177836 */ /* 0x000fe20000000000 */
[-C--:B------:R-:W-:Y:S02]  /*1f50*/  LEA.HI.X.SX32 R123, R17, R27.reuse, 0x2, P2 ;  /* 0x0000001b117b7211 */ /* 0x080fe400010f16ff */
[----:B------:R-:W-:Y:S02]  /*1f60*/  IADD3 R128, P2, R20, R26, RZ ;  /* 0x0000001a14807210 */ /* 0x000fe40007f5e0ff */
[----:B------:R-:W-:Y:S01]  /*1f70*/  ISETP.GE.U32.AND P3, PT, R23, 0x7fffffda, PT ;  /* 0x7fffffda1700780c */ /* 0x000fe20003f66070 */
[----:B------:R-:W-:Y:S01]  /*1f80*/  VIADD R23, R142, 0xfffffff8 ;  /* 0xfffffff88e177836 */ /* 0x000fe20000000000 */
[----:B------:R-:W-:Y:S02]  /*1f90*/  LEA.HI.X.SX32 R129, R21, R27, 0x2, P2 ;  /* 0x0000001b15817211 */ /* 0x000fe400010f16ff */
[----:B------:R-:W-:-:S02]  /*1fa0*/  IADD3 R30, P2, R31, R154, RZ ;  /* 0x0000009a1f1e7210 */ /* 0x000fc40007f5e0ff */
[----:B------:R-:W-:Y:S01]  /*1fb0*/  ISETP.GE.U32.AND P1, PT, R23, 0x7fffffd9, PT ;  /* 0x7fffffd91700780c */ /* 0x000fe20003f26070 */
[----:B------:R-:W-:Y:S01]  /*1fc0*/  VIADD R23, R142, 0xfffffff7 ;  /* 0xfffffff78e177836 */ /* 0x000fe20000000000 */
[----:B------:R-:W-:Y:S02]  /*1fd0*/  LOP3.LUT R88, R6, 0x10, RZ, 0x3c, !PT ;  /* 0x0000001006587812 */ /* 0x000fe400078e3cff */
[----:B------:R-:W-:Y:S02]  /*1fe0*/  LEA.HI.X.SX32 R31, R22, R155, 0x2, P2 ;  /* 0x0000009b161f7211 */ /* 0x000fe400010f16ff */
[----:B------:R-:W-:Y:S01]  /*1ff0*/  ISETP.GE.U32.AND P2, PT, R29, 0x7fffffdb, PT ;  /* 0x7fffffdb1d00780c */ /* 0x000fe20003f46070 */
[----:B------:R-:W-:Y:S01]  /*2000*/  IMAD.IADD R179, R5, 0x1, R88 ;  /* 0x0000000105b37824 */ /* 0x000fe200078e0258 */
[----:B------:R-:W-:Y:S01]  /*2010*/  ISETP.GE.U32.AND P5, PT, R23, 0x7fffffd8, PT ;  /* 0x7fffffd81700780c */ /* 0x000fe20003fa6070 */
[----:B------:R-:W-:Y:S01]  /*2020*/  VIADD R23, R142, 0xfffffff6 ;  /* 0xfffffff68e177836 */ /* 0x000fe20000000000 */
[----:B------:R-:W-:Y:S01]  /*2030*/  LOP3.LUT R90, R6, 0x20, RZ, 0x3c, !PT ;  /* 0x00000020065a7812 */ /* 0x000fe200078e3cff */
[----:B------:R-:W-:Y:S01]  /*2040*/  VIADD R29, R142, 0xfffffff5 ;  /* 0xfffffff58e1d7836 */ /* 0x000fe20000000000 */
[----:B------:R-:W-:Y:S01]  /*2050*/  LDGSTS.E [R179], desc[UR20][R136.64], !P4 ;  /* 0x0000000088b37fae */ /* 0x000fe2000e121854 */
[----:B------:R-:W-:-:S02]  /*2060*/  IADD3 R120, P6, R121, R26, RZ ;  /* 0x0000001a79787210 */ /* 0x000fc40007fde0ff */
[----:B------:R-:W-:Y:S01]  /*2070*/  ISETP.GE.U32.AND P4, PT, R23, 0x7fffffd7, PT ;  /* 0x7fffffd71700780c */ /* 0x000fe20003f86070 */
[----:B------:R-:W-:Y:S01]  /*2080*/  VIADD R23, R142, 0xfffffff4 ;  /* 0xfffffff48e177836 */ /* 0x000fe20000000000 */
[----:B------:R-:W-:Y:S01]  /*2090*/  LEA.HI.X.SX32 R121, R10, R27, 0x2, P6 ;  /* 0x0000001b0a797211 */ /* 0x000fe200030f16ff */
[----:B------:R-:W-:Y:S01]  /*20a0*/  IMAD.IADD R177, R5, 0x1, R90 ;  /* 0x0000000105b17824 */ /* 0x000fe200078e025a */
[----:B------:R-:W-:Y:S01]  /*20b0*/  LDGSTS.E [R179+0x4], desc[UR20][R134.64], !P2 ;  /* 0x0000400086b37fae */ /* 0x000fe2000d121854 */
[----:B------:R-:W-:Y:S01]  /*20c0*/  ISETP.GE.U32.AND P2, PT, R29, 0x7fffffd6, PT ;  /* 0x7fffffd61d00780c */ /* 0x000fe20003f46070 */
[----:B------:R-:W-:Y:S01]  /*20d0*/  VIADD R29, R142, 0xfffffff1 ;  /* 0xfffffff18e1d7836 */ /* 0x000fe20000000000 */
[----:B------:R-:W-:Y:S01]  /*20e0*/  LOP3.LUT R92, R6, 0x30, RZ, 0x3c, !PT ;  /* 0x00000030065c7812 */ /* 0x000fe200078e3cff */
[----:B------:R-:W-:Y:S01]  /*20f0*/  LDGSTS.E [R179+0x8], desc[UR20][R132.64], !P3 ;  /* 0x0000800084b37fae */ /* 0x000fe2000d921854 */
[----:B------:R-:W-:Y:S01]  /*2100*/  ISETP.GE.U32.AND P3, PT, R23, 0x7fffffd5, PT ;  /* 0x7fffffd51700780c */ /* 0x000fe20003f66070 */
[----:B------:R-:W-:Y:S01]  /*2110*/  VIADD R23, R142, 0xfffffff3 ;  /* 0xfffffff38e177836 */ /* 0x000fe20000000000 */
[----:B------:R-:W-:Y:S01]  /*2120*/  LOP3.LUT R70, R70, 0x3, RZ, 0xc0, !PT ;  /* 0x0000000346467812 */ /* 0x000fe200078ec0ff */
[----:B------:R-:W-:Y:S01]  /*2130*/  LDGSTS.E [R179+0xc], desc[UR20][R128.64], !P1 ;  /* 0x0000c00080b37fae */ /* 0x000fe2000c921854 */
[----:B------:R-:W-:Y:S01]  /*2140*/  IMAD.IADD R175, R5, 0x1, R92 ;  /* 0x0000000105af7824 */ /* 0x000fe200078e025c */
[----:B------:R-:W-:-:S02]  /*2150*/  LOP3.LUT R66, R66, 0x3, RZ, 0xc0, !PT ;  /* 0x0000000342427812 */ /* 0x000fc400078ec0ff */
[----:B------:R-:W-:Y:S01]  /*2160*/  ISETP.GE.U32.AND P1, PT, R23, 0x7fffffd4, PT ;  /* 0x7fffffd41700780c */ /* 0x000fe20003f26070 */
[----:B------:R-:W-:Y:S01]  /*2170*/  VIADD R23, R142, 0xfffffff2 ;  /* 0xfffffff28e177836 */ /* 0x000fe20000000000 */
[----:B------:R-:W-:Y:S01]  /*2180*/  LDGSTS.E [R177], desc[UR20][R130.64], !P5 ;  /* 0x0000000082b17fae */ /* 0x000fe2000e921854 */
[----:B------:R-:W-:Y:S01]  /*2190*/  IADD3 R68, R70, R69, R68 ;  /* 0x0000004546447210 */ /* 0x000fe20007ffe044 */
[----:B------:R-:W-:Y:S01]  /*21a0*/  IMAD R69, R148, 0x68, RZ ;  /* 0x0000006894457824 */ /* 0x000fe200078e02ff */
[----:B------:R-:W-:Y:S01]  /*21b0*/  IADD3 R64, R66, R65, R64 ;  /* 0x0000004142407210 */ /* 0x000fe20007ffe040 */
[----:B------:R-:W-:Y:S01]  /*21c0*/  LDGSTS.E [R177+0x4], desc[UR20][R126.64], !P4 ;  /* 0x000040007eb17fae */ /* 0x000fe2000e121854 */
[----:B------:R-:W-:Y:S01]  /*21d0*/  ISETP.GE.U32.AND P6, PT, R23, 0x7fffffd3, PT ;  /* 0x7fffffd31700780c */ /* 0x000fe20003fc6070 */
[C---:B------:R-:W-:Y:S01]  /*21e0*/  VIADD R23, R142.reuse, 0xfffffff0 ;  /* 0xfffffff08e177836 */ /* 0x040fe20000000000 */
[----:B------:R-:W-:Y:S01]  /*21f0*/  ISETP.GE.U32.AND P4, PT, R29, 0x7fffffd2, PT ;  /* 0x7fffffd21d00780c */ /* 0x000fe20003f86070 */
[----:B------:R-:W-:Y:S01]  /*2200*/  LDGSTS.E [R177+0x8], desc[UR20][R122.64], !P2 ;  /* 0x000080007ab17fae */ /* 0x000fe2000d121854 */
[----:B------:R-:W-:Y:S01]  /*2210*/  VIADD R29, R142, 0xffffffce ;  /* 0xffffffce8e1d7836 */ /* 0x000fe20000000000 */
[----:B------:R-:W-:Y:S01]  /*2220*/  LOP3.LUT R104, R6, 0x40, RZ, 0x3c, !PT ;  /* 0x0000004006687812 */ /* 0x000fe200078e3cff */
[----:B------:R-:W-:Y:S01]  /*2230*/  IMAD R65, R148, 0x74, RZ ;  /* 0x0000007494417824 */ /* 0x000fe200078e02ff */
[----:B------:R-:W-:Y:S01]  /*2240*/  ISETP.GE.U32.AND P2, PT, R23, 0x7fffffd1, PT ;  /* 0x7fffffd11700780c */ /* 0x000fe20003f46070 */
[----:B------:R-:W-:Y:S01]  /*2250*/  VIADD R23, R142, 0xffffffcc ;  /* 0xffffffcc8e177836 */ /* 0x000fe20000000000 */
[----:B------:R-:W-:Y:S01]  /*2260*/  LDGSTS.E [R177+0xc], desc[UR20][R124.64], !P3 ;  /* 0x0000c0007cb17fae */ /* 0x000fe2000d921854 */
[----:B------:R-:W-:Y:S01]  /*2270*/  IMAD.IADD R185, R5, 0x1, R104 ;  /* 0x0000000105b97824 */ /* 0x000fe200078e0268 */
[----:B------:R-:W-:-:S02]  /*2280*/  LOP3.LUT R106, R6, 0x50, RZ, 0x3c, !PT ;  /* 0x00000050066a7812 */ /* 0x000fc400078e3cff */
[----:B------:R-:W-:Y:S01]  /*2290*/  ISETP.GE.U32.AND P5, PT, R23, 0x7fffffad, PT ;  /* 0x7fffffad1700780c */ /* 0x000fe20003fa6070 */
[C---:B------:R-:W-:Y:S01]  /*22a0*/  VIADD R23, R142.reuse, 0xffffffcd ;  /* 0xffffffcd8e177836 */ /* 0x040fe20000000000 */
[----:B------:R-:W-:Y:S01]  /*22b0*/  LDGSTS.E [R175], desc[UR20][R120.64], !P1 ;  /* 0x0000000078af7fae */ /* 0x000fe2000c921854 */
[----:B------:R-:W-:Y:S01]  /*22c0*/  ISETP.GE.U32.AND P1, PT, R29, 0x7fffffaf, PT ;  /* 0x7fffffaf1d00780c */ /* 0x000fe20003f26070 */
[C---:B------:R-:W-:Y:S01]  /*22d0*/  VIADD R29, R142.reuse, 0xffffffc8 ;  /* 0xffffffc88e1d7836 */ /* 0x040fe20000000000 */
[----:B------:R-:W-:Y:S01]  /*22e0*/  SEL R33, RZ, 0x1, P5 ;  /* 0x00000001ff217807 */ /* 0x000fe20002800000 */
[----:B------:R1:W-:Y:S01]  /*22f0*/  LDGSTS.E [R175+0x4], desc[UR20][R24.64], !P6 ;  /* 0x0000400018af7fae */ /* 0x0003e2000f121854 */
[----:B------:R-:W-:Y:S01]  /*2300*/  ISETP.GE.U32.AND P3, PT, R23, 0x7fffffae, PT ;  /* 0x7fffffae1700780c */ /* 0x000fe20003f66070 */
[C---:B------:R-:W-:Y:S01]  /*2310*/  VIADD R23, R142.reuse, 0xffffffcf ;  /* 0xffffffcf8e177836 */ /* 0x040fe20000000000 */
[----:B------:R-:W-:Y:S01]  /*2320*/  SEL R32, RZ, 0x4, P1 ;  /* 0x00000004ff207807 */ /* 0x000fe20000800000 */
[----:B------:R2:W-:Y:S01]  /*2330*/  LDGSTS.E [R175+0x8], desc[UR20][R30.64], !P4 ;  /* 0x000080001eaf7fae */ /* 0x0005e2000e121854 */
[----:B------:R-:W-:Y:S01]  /*2340*/  SEL R34, RZ, 0x1fffe, P3 ;  /* 0x0001fffeff227807 */ /* 0x000fe20001800000 */
[----:B------:R-:W-:Y:S01]  /*2350*/  IMAD.IADD R183, R5, 0x1, R106 ;  /* 0x0000000105b77824 */ /* 0x000fe200078e026a */
[----:B------:R-:W-:Y:S01]  /*2360*/  ISETP.GE.U32.AND P5, PT, R23, 0x7fffffb0, PT ;  /* 0x7fffffb01700780c */ /* 0x000fe20003fa6070 */
[C---:B------:R-:W-:Y:S01]  /*2370*/  VIADD R23, R142.reuse, 0xffffffc9 ;  /* 0xffffffc98e177836 */ /* 0x040fe20000000000 */
[----:B------:R-:W-:Y:S01]  /*2380*/  ISETP.GE.U32.AND P3, PT, R29, 0x7fffffa9, PT ;  /* 0x7fffffa91d00780c */ /* 0x000fe20003f66070 */
[----:B------:R-:W-:Y:S01]  /*2390*/  VIADD R29, R142, 0xffffffca ;  /* 0xffffffca8e1d7836 */ /* 0x000fe20000000000 */
[----:B------:R-:W-:Y:S01]  /*23a0*/  IADD3 R116, P4, R117, R26, RZ ;  /* 0x0000001a75747210 */ /* 0x000fe20007f9e0ff */
[----:B------:R-:W-:Y:S01]  /*23b0*/  IMAD.IADD R33, R33, 0x1, R34 ;  /* 0x0000000121217824 */ /* 0x000fe200078e0222 */
[----:B------:R-:W-:Y:S01]  /*23c0*/  ISETP.GE.U32.AND P1, PT, R23, 0x7fffffaa, PT ;  /* 0x7fffffaa1700780c */ /* 0x000fe20003f26070 */
[----:B------:R-:W-:Y:S01]  /*23d0*/  IMAD.SHL.U32 R34, R64, 0x100, RZ ;  /* 0x0000010040227824 */ /* 0x000fe200078e00ff */
[----:B------:R-:W-:Y:S01]  /*23e0*/  SEL R23, RZ, 0x7fff8, P5 ;  /* 0x0007fff8ff177807 */ /* 0x000fe20002800000 */
[----:B-1----:R-:W-:Y:S01]  /*23f0*/  IMAD R25, R148, 0x7c, RZ ;  /* 0x0000007c94197824 */ /* 0x002fe200078e02ff */
[----:B------:R-:W-:Y:S01]  /*2400*/  ISETP.GE.U32.AND P5, PT, R29, 0x7fffffab, PT ;  /* 0x7fffffab1d00780c */ /* 0x000fe20003fa6070 */
[----:B------:R-:W-:Y:S01]  /*2410*/  VIADD R29, R142, 0xffffffc4 ;  /* 0xffffffc48e1d7836 */ /* 0x000fe20000000000 */
[----:B------:R-:W-:-:S02]  /*2420*/  SEL R35, RZ, 0x1, P3 ;  /* 0x00000001ff237807 */ /* 0x000fc40001800000 */
[----:B------:R-:W-:Y:S01]  /*2430*/  ISETP.GE.U32.AND P3, PT, R36, 0x7fffffac, PT ;  /* 0x7fffffac2400780c */ /* 0x000fe20003f66070 */
[----:B------:R-:W-:Y:S01]  /*2440*/  VIADD R36, R142, 0xffffffc5 ;  /* 0xffffffc58e247836 */ /* 0x000fe20000000000 */
[----:B------:R-:W-:Y:S02]  /*2450*/  SEL R38, RZ, 0x1fffe, P1 ;  /* 0x0001fffeff267807 */ /* 0x000fe40000800000 */
[----:B------:R-:W-:Y:S02]  /*2460*/  ISETP.GE.U32.AND P1, PT, R29, 0x7fffffa5, PT ;  /* 0x7fffffa51d00780c */ /* 0x000fe40003f26070 */
[----:B------:R-:W-:Y:S01]  /*2470*/  SEL R29, RZ, 0x4, P5 ;  /* 0x00000004ff1d7807 */ /* 0x000fe20002800000 */
[----:B------:R-:W-:Y:S01]  /*2480*/  IMAD.IADD R35, R35, 0x1, R38 ;  /* 0x0000000123237824 */ /* 0x000fe200078e0226 */
[----:B------:R-:W-:Y:S02]  /*2490*/  ISETP.GE.U32.AND P5, PT, R36, 0x7fffffa6, PT ;  /* 0x7fffffa62400780c */ /* 0x000fe40003fa6070 */
[----:B------:R-:W-:-:S02]  /*24a0*/  SEL R36, RZ, 0x7fff8, P3 ;  /* 0x0007fff8ff247807 */ /* 0x000fc40001800000 */
[----:B------:R-:W-:Y:S01]  /*24b0*/  ISETP.GE.U32.AND P3, PT, R37, 0x7fffffa7, PT ;  /* 0x7fffffa72500780c */ /* 0x000fe20003f66070 */
[----:B------:R-:W-:Y:S01]  /*24c0*/  VIADD R37, R142, 0xffffffc1 ;  /* 0xffffffc18e257836 */ /* 0x000fe20000000000 */
[----:B------:R-:W-:Y:S02]  /*24d0*/  SEL R39, RZ, 0x1, P1 ;  /* 0x00000001ff277807 */ /* 0x000fe40000800000 */
[----:B------:R-:W-:Y:S01]  /*24e0*/  ISETP.GE.U32.AND P1, PT, R40, 0x7fffffa8, PT ;  /* 0x7fffffa82800780c */ /* 0x000fe20003f26070 */
[----:B------:R-:W-:Y:S01]  /*24f0*/  VIADD R40, R142, 0xffffffc2 ;  /* 0xffffffc28e287836 */ /* 0x000fe20000000000 */
[----:B------:R-:W-:Y:S02]  /*2500*/  SEL R42, RZ, 0x1fffe, P5 ;  /* 0x0001fffeff2a7807 */ /* 0x000fe40002800000 */
[----:B------:R-:W-:Y:S02]  /*2510*/  ISETP.GE.U32.AND P5, PT, R37, 0x7fffffa2, PT ;  /* 0x7fffffa22500780c */ /* 0x000fe40003fa6070 */
[----:B------:R-:W-:Y:S01]  /*2520*/  SEL R37, RZ, 0x4, P3 ;  /* 0x00000004ff257807 */ /* 0x000fe20001800000 */
[----:B------:R-:W-:Y:S01]  /*2530*/  IMAD.IADD R39, R39, 0x1, R42 ;  /* 0x0000000127277824 */ /* 0x000fe200078e022a */
[----:B------:R-:W-:-:S02]  /*2540*/  ISETP.GE.U32.AND P3, PT, R40, 0x7fffffa3, PT ;  /* 0x7fffffa32800780c */ /* 0x000fc40003f66070 */
[----:B------:R-:W-:Y:S02]  /*2550*/  SEL R40, RZ, 0x7fff8, P1 ;  /* 0x0007fff8ff287807 */ /* 0x000fe40000800000 */
[----:B------:R-:W-:Y:S01]  /*2560*/  ISETP.GE.U32.AND P1, PT, R44, 0x7fffffa4, PT ;  /* 0x7fffffa42c00780c */ /* 0x000fe20003f26070 */
[----:B------:R-:W-:Y:S01]  /*2570*/  VIADD R44, R142, 0xffffffdd ;  /* 0xffffffdd8e2c7836 */ /* 0x000fe20000000000 */
[----:B------:R-:W-:Y:S02]  /*2580*/  SEL R46, RZ, 0x1fffe, P5 ;  /* 0x0001fffeff2e7807 */ /* 0x000fe40002800000 */
[----:B------:R-:W-:Y:S02]  /*2590*/  ISETP.GE.U32.AND P5, PT, R41, 0x7fffffbd, PT ;  /* 0x7fffffbd2900780c */ /* 0x000fe40003fa6070 */
[----:B------:R-:W-:Y:S02]  /*25a0*/  SEL R41, RZ, 0x4, P3 ;  /* 0x00000004ff297807 */ /* 0x000fe40001800000 */
[----:B------:R-:W-:-:S02]  /*25b0*/  ISETP.GE.U32.AND P3, PT, R44, 0x7fffffbe, PT ;  /* 0x7fffffbe2c00780c */ /* 0x000fc40003f66070 */
[----:B------:R-:W-:Y:S02]  /*25c0*/  SEL R44, RZ, 0x7fff8, P1 ;  /* 0x0007fff8ff2c7807 */ /* 0x000fe40000800000 */
[----:B------:R-:W-:Y:S01]  /*25d0*/  ISETP.GE.U32.AND P1, PT, R45, 0x7fffffbf, PT ;  /* 0x7fffffbf2d00780c */ /* 0x000fe20003f26070 */
[----:B------:R-:W-:Y:S01]  /*25e0*/  VIADD R45, R142, 0xffffffd8 ;  /* 0xffffffd88e2d7836 */ /* 0x000fe20000000000 */
[----:B------:R-:W-:Y:S02]  /*25f0*/  SEL R47, RZ, 0x1, P5 ;  /* 0x00000001ff2f7807 */ /* 0x000fe40002800000 */
[----:B------:R-:W-:Y:S01]  /*2600*/  ISETP.GE.U32.AND P5, PT, R48, 0x7fffffc0, PT ;  /* 0x7fffffc03000780c */ /* 0x000fe20003fa6070 */
[----:B------:R-:W-:Y:S01]  /*2610*/  VIADD R48, R142, 0xffffffd9 ;  /* 0xffffffd98e307836 */ /* 0x000fe20000000000 */
[----:B------:R-:W-:Y:S02]  /*2620*/  SEL R50, RZ, 0x1fffe, P3 ;  /* 0x0001fffeff327807 */ /* 0x000fe40001800000 */
[----:B------:R-:W-:-:S02]  /*2630*/  ISETP.GE.U32.AND P3, PT, R45, 0x7fffffb9, PT ;  /* 0x7fffffb92d00780c */ /* 0x000fc40003f66070 */
[----:B------:R-:W-:Y:S01]  /*2640*/  SEL R45, RZ, 0x4, P1 ;  /* 0x00000004ff2d7807 */ /* 0x000fe20000800000 */
[----:B------:R-:W-:Y:S01]  /*2650*/  IMAD.IADD R47, R47, 0x1, R50 ;  /* 0x000000012f2f7824 */ /* 0x000fe200078e0232 */
[----:B------:R-:W-:Y:S02]  /*2660*/  ISETP.GE.U32.AND P1, PT, R48, 0x7fffffba, PT ;  /* 0x7fffffba3000780c */ /* 0x000fe40003f26070 */
[----:B------:R-:W-:Y:S02]  /*2670*/  SEL R48, RZ, 0x7fff8, P5 ;  /* 0x0007fff8ff307807 */ /* 0x000fe40002800000 */
[----:B------:R-:W-:Y:S01]  /*2680*/  ISETP.GE.U32.AND P5, PT, R49, 0x7fffffbb, PT ;  /* 0x7fffffbb3100780c */ /* 0x000fe20003fa6070 */
[----:B------:R-:W-:Y:S01]  /*2690*/  VIADD R49, R142, 0xffffffd4 ;  /* 0xffffffd48e317836 */ /* 0x000fe20000000000 */
[----:B------:R-:W-:Y:S02]  /*26a0*/  SEL R51, RZ, 0x1, P3 ;  /* 0x00000001ff337807 */ /* 0x000fe40001800000 */
[----:B------:R-:W-:-:S02]  /*26b0*/  ISETP.GE.U32.AND P3, PT, R52, 0x7fffffbc, PT ;  /* 0x7fffffbc3400780c */ /* 0x000fc40003f66070 */
[----:B------:R-:W-:Y:S02]  /*26c0*/  SEL R52, RZ, 0x1fffe, P1 ;  /* 0x0001fffeff347807 */ /* 0x000fe40000800000 */
[----:B------:R-:W-:Y:S02]  /*26d0*/  ISETP.GE.U32.AND P1, PT, R49, 0x7fffffb5, PT ;  /* 0x7fffffb53100780c */ /* 0x000fe40003f26070 */
[----:B------:R-:W-:Y:S01]  /*26e0*/  SEL R49, RZ, 0x4, P5 ;  /* 0x00000004ff317807 */ /* 0x000fe20002800000 */
[----:B------:R-:W-:Y:S01]  /*26f0*/  IMAD.IADD R51, R51, 0x1, R52 ;  /* 0x0000000133337824 */ /* 0x000fe200078e0234 */
[----:B------:R-:W-:Y:S01]  /*2700*/  ISETP.GE.U32.AND P5, PT, R53, 0x7fffffb6, PT ;  /* 0x7fffffb63500780c */ /* 0x000fe20003fa6070 */
[----:B------:R-:W-:Y:S01]  /*2710*/  VIADD R53, R142, 0xffffffd7 ;  /* 0xffffffd78e357836 */ /* 0x000fe20000000000 */
[----:B------:R-:W-:Y:S02]  /*2720*/  SEL R55, RZ, 0x1, P1 ;  /* 0x00000001ff377807 */ /* 0x000fe40000800000 */
[----:B------:R-:W-:Y:S01]  /*2730*/  ISETP.GE.U32.AND P1, PT, R54, 0x7fffffb7, PT ;  /* 0x7fffffb73600780c */ /* 0x000fe20003f26070 */
[----:B------:R-:W-:Y:S01]  /*2740*/  VIADD R54, R142, 0xffffffd0 ;  /* 0xffffffd08e367836 */ /* 0x000fe20000000000 */
[----:B------:R-:W-:-:S02]  /*2750*/  SEL R56, RZ, 0x1fffe, P5 ;  /* 0x0001fffeff387807 */ /* 0x000fc40002800000 */
[----:B------:R-:W-:Y:S02]  /*2760*/  ISETP.GE.U32.AND P5, PT, R53, 0x7fffffb8, PT ;  /* 0x7fffffb83500780c */ /* 0x000fe40003fa6070 */
[----:B------:R-:W-:Y:S01]  /*2770*/  SEL R53, RZ, 0x4, P1 ;  /* 0x00000004ff357807 */ /* 0x000fe20000800000 */
[----:B------:R-:W-:Y:S01]  /*2780*/  IMAD.IADD R55, R55, 0x1, R56 ;  /* 0x0000000137377824 */ /* 0x000fe200078e0238 */
[----:B------:R-:W-:Y:S02]  /*2790*/  ISETP.GE.U32.AND P1, PT, R54, 0x7fffffb1, PT ;  /* 0x7fffffb13600780c */ /* 0x000fe40003f26070 */
[----:B------:R-:W-:Y:S02]  /*27a0*/  SEL R54, RZ, 0x7fff8, P5 ;  /* 0x0007fff8ff367807 */ /* 0x000fe40002800000 */
[----:B------:R-:W-:Y:S02]  /*27b0*/  ISETP.GE.U32.AND P5, PT, R57, 0x7fffffb2, PT ;  /* 0x7fffffb23900780c */ /* 0x000fe40003fa6070 */
[----:B------:R-:W-:-:S02]  /*27c0*/  SEL R59, RZ, 0x1, P1 ;  /* 0x00000001ff3b7807 */ /* 0x000fc40000800000 */
[----:B------:R-:W-:Y:S02]  /*27d0*/  ISETP.GE.U32.AND P1, PT, R60, 0x7fffffb3, PT ;  /* 0x7fffffb33c00780c */ /* 0x000fe40003f26070 */
[----:B------:R-:W-:Y:S02]  /*27e0*/  SEL R60, RZ, 0x1fffe, P5 ;  /* 0x0001fffeff3c7807 */ /* 0x000fe40002800000 */
[----:B------:R-:W-:Y:S02]  /*27f0*/  ISETP.GE.U32.AND P5, PT, R172, 0x7fffffc1, PT ;  /* 0x7fffffc1ac00780c */ /* 0x000fe40003fa6070 */
[----:B------:R-:W-:Y:S01]  /*2800*/  SEL R57, RZ, 0x4, P1 ;  /* 0x00000004ff397807 */ /* 0x000fe20000800000 */
[----:B------:R-:W-:Y:S01]  /*2810*/  IMAD.IADD R59, R59, 0x1, R60 ;  /* 0x000000013b3b7824 */ /* 0x000fe200078e023c */
[----:B------:R-:W-:Y:S01]  /*2820*/  ISETP.GE.U32.AND P1, PT, R63, 0x7fffffb4, PT ;  /* 0x7fffffb43f00780c */ /* 0x000fe20003f26070 */
[----:B------:R-:W-:Y:S01]  /*2830*/  IMAD.IADD R63, R43, 0x1, R58 ;  /* 0x000000012b3f7824 */ /* 0x000fe200078e023a */
[----:B------:R-:W-:-:S02]  /*2840*/  SEL R43, RZ, 0x1, P5 ;  /* 0x00000001ff2b7807 */ /* 0x000fc40002800000 */
[----:B------:R-:W-:Y:S02]  /*2850*/  LOP3.LUT R33, R33, 0x3, RZ, 0xc0, !PT ;  /* 0x0000000321217812 */ /* 0x000fe400078ec0ff */
[----:B------:R-:W-:Y:S01]  /*2860*/  LOP3.LUT R35, R35, 0x3, RZ, 0xc0, !PT ;  /* 0x0000000323237812 */ /* 0x000fe200078ec0ff */
[----:B------:R-:W-:Y:S01]  /*2870*/  IMAD.IADD R74, R43, 0x1, R74 ;  /* 0x000000012b4a7824 */ /* 0x000fe200078e024a */
[----:B------:R-:W-:Y:S02]  /*2880*/  IADD3 R32, R33, R23, R32 ;  /* 0x0000001721207210 */ /* 0x000fe40007ffe020 */
[----:B------:R-:W-:Y:S02]  /*2890*/  LOP3.LUT R39, R39, 0x3, RZ, 0xc0, !PT ;  /* 0x0000000327277812 */ /* 0x000fe400078ec0ff */
[----:B------:R-:W-:Y:S02]  /*28a0*/  LOP3.LUT R74, R74, 0x3, RZ, 0xc0, !PT ;  /* 0x000000034a4a7812 */ /* 0x000fe400078ec0ff */
[----:B------:R-:W-:-:S02]  /*28b0*/  IADD3 R29, R35, R36, R29 ;  /* 0x00000024231d7210 */ /* 0x000fc40007ffe01d */
[----:B------:R-:W-:Y:S01]  /*28c0*/  IADD3 R72, R74, R73, R72 ;  /* 0x000000494a487210 */ /* 0x000fe20007ffe048 */
[----:B------:R-:W-:Y:S01]  /*28d0*/  IMAD R73, R148, 0x58, RZ ;  /* 0x0000005894497824 */ /* 0x000fe200078e02ff */
[----:B------:R-:W-:Y:S01]  /*28e0*/  SEL R36, RZ, 0x7fff8, P3 ;  /* 0x0007fff8ff247807 */ /* 0x000fe20001800000 */
[----:B------:R-:W-:Y:S01]  /*28f0*/  IMAD.SHL.U32 R29, R29, 0x100, RZ ;  /* 0x000001001d1d7824 */ /* 0x000fe200078e00ff */
[----:B------:R-:W-:Y:S02]  /*2900*/  LOP3.LUT R23, R72, 0xf, RZ, 0xc0, !PT ;  /* 0x0000000f48177812 */ /* 0x000fe400078ec0ff */
[----:B------:R-:W-:Y:S02]  /*2910*/  IADD3 R118, P3, R119, R26, RZ ;  /* 0x0000001a77767210 */ /* 0x000fe40007f7e0ff */
[----:B------:R-:W-:Y:S01]  /*2920*/  IADD3 R37, R39, R40, R37 ;  /* 0x0000002827257210 */ /* 0x000fe20007ffe025 */
[----:B------:R-:W-:Y:S01]  /*2930*/  IMAD R23, R68, 0x10, R23 ;  /* 0x0000001044177824 */ /* 0x000fe200078e0217 */
[----:B------:R-:W-:-:S02]  /*2940*/  LEA.HI.X.SX32 R119, R19, R27, 0x2, P3 ;  /* 0x0000001b13777211 */ /* 0x000fc400018f16ff */
[-C--:B------:R-:W-:Y:S02]  /*2950*/  LEA.HI.X.SX32 R117, R22, R27.reuse, 0x2, P4 ;  /* 0x0000001b16757211 */ /* 0x080fe400020f16ff */
[----:B------:R-:W-:Y:S01]  /*2960*/  LOP3.LUT R40, R23, 0xff, RZ, 0xc0, !PT ;  /* 0x000000ff17287812 */ /* 0x000fe200078ec0ff */
[C---:B------:R-:W-:Y:S01]  /*2970*/  IMAD R23, R148.reuse, 0xf, RZ ;  /* 0x0000000f94177824 */ /* 0x040fe200078e02ff */
[-C--:B------:R-:W-:Y:S02]  /*2980*/  IADD3 R86, P3, R87, R26.reuse, RZ ;  /* 0x0000001a57567210 */ /* 0x080fe40007f7e0ff */
[----:B------:R-:W-:Y:S02]  /*2990*/  LEA R114, P4, R148, R26, 0x6 ;  /* 0x0000001a94727211 */ /* 0x000fe400078830ff */
[-C--:B------:R-:W-:Y:S02]  /*29a0*/  LEA.HI.X.SX32 R87, R23, R27.reuse, 0x2, P3 ;  /* 0x0000001b17577211 */ /* 0x080fe400018f16ff */
[----:B------:R-:W-:-:S02]  /*29b0*/  LEA.HI.X.SX32 R115, R89, R27, 0x2, P4 ;  /* 0x0000001b59737211 */ /* 0x000fc400020f16ff */
[-C--:B------:R-:W-:Y:S01]  /*29c0*/  IADD3 R84, P3, R85, R26.reuse, RZ ;  /* 0x0000001a55547210 */ /* 0x080fe20007f7e0ff */
[----:B------:R-:W-:Y:S01]  /*29d0*/  LDGSTS.E [R175+0xc], desc[UR20][R86.64], !P2 ;  /* 0x0000c00056af7fae */ /* 0x000fe2000d121854 */
[-C--:B------:R-:W-:Y:S02]  /*29e0*/  IADD3 R82, P4, R83, R26.reuse, RZ ;  /* 0x0000001a53527210 */ /* 0x080fe40007f9e0ff */
[-C--:B------:R-:W-:Y:S02]  /*29f0*/  LEA.HI.X.SX32 R85, R91, R27.reuse, 0x2, P3 ;  /* 0x0000001b5b557211 */ /* 0x080fe400018f16ff */
[----:B------:R-:W-:Y:S02]  /*2a00*/  LEA.HI.X.SX32 R83, R93, R27, 0x2, P4 ;  /* 0x0000001b5d537211 */ /* 0x000fe400020f16ff */
[-C--:B------:R-:W-:Y:S02]  /*2a10*/  IADD3 R80, P3, R81, R26.reuse, RZ ;  /* 0x0000001a51507210 */ /* 0x080fe40007f7e0ff */
[----:B------:R-:W-:-:S02]  /*2a20*/  IADD3 R76, P4, R77, R26, RZ ;  /* 0x0000001a4d4c7210 */ /* 0x000fc40007f9e0ff */
[----:B------:R-:W-:Y:S02]  /*2a30*/  LOP3.LUT R63, R63, 0x3, RZ, 0xc0, !PT ;  /* 0x000000033f3f7812 */ /* 0x000fe400078ec0ff */
[-C--:B------:R-:W-:Y:S02]  /*2a40*/  LEA.HI.X.SX32 R81, R94, R27.reuse, 0x2, P3 ;  /* 0x0000001b5e517211 */ /* 0x080fe400018f16ff */
[----:B------:R-:W-:Y:S02]  /*2a50*/  LEA.HI.X.SX32 R77, R12, R27, 0x2, P4 ;  /* 0x0000001b0c4d7211 */ /* 0x000fe400020f16ff */
[-C--:B------:R-:W-:Y:S02]  /*2a60*/  IADD3 R78, P3, R79, R26.reuse, RZ ;  /* 0x0000001a4f4e7210 */ /* 0x080fe40007f7e0ff */
[----:B------:R-:W-:Y:S02]  /*2a70*/  IADD3 R72, P4, R73, R26, RZ ;  /* 0x0000001a49487210 */ /* 0x000fe40007f9e0ff */
[----:B------:R-:W-:Y:S01]  /*2a80*/  IADD3 R61, R63, R62, R61 ;  /* 0x0000003e3f3d7210 */ /* 0x000fe20007ffe03d */
[----:B------:R-:W-:Y:S01]  /*2a90*/  IMAD R63, R148, 0x6c, RZ ;  /* 0x0000006c943f7824 */ /* 0x000fe200078e02ff */
[----:B------:R-:W-:-:S02]  /*2aa0*/  LOP3.LUT R34, R34, 0xf00, RZ, 0xe2, !PT ;  /* 0x00000f0022227812 */ /* 0x000fc400078ee2ff */
[-C--:B------:R-:W-:Y:S02]  /*2ab0*/  LEA.HI.X.SX32 R79, R95, R27.reuse, 0x2, P3 ;  /* 0x0000001b5f4f7211 */ /* 0x080fe400018f16ff */
[-C--:B------:R-:W-:Y:S01]  /*2ac0*/  LEA.HI.X.SX32 R73, R96, R27.reuse, 0x2, P4 ;  /* 0x0000001b60497211 */ /* 0x080fe200020f16ff */
[----:B------:R-:W-:Y:S01]  /*2ad0*/  IMAD R61, R61, 0x1000, R34 ;  /* 0x000010003d3d7824 */ /* 0x000fe200078e0222 */
[-C--:B------:R-:W-:Y:S02]  /*2ae0*/  IADD3 R74, P3, R75, R26.reuse, RZ ;  /* 0x0000001a4b4a7210 */ /* 0x080fe40007f7e0ff */
[----:B------:R-:W-:Y:S01]  /*2af0*/  IADD3 R70, P4, R71, R26, RZ ;  /* 0x0000001a47467210 */ /* 0x000fe20007f9e0ff */
[----:B------:R-:W-:Y:S01]  /*2b00*/  IMAD.IADD R40, R61, 0x1, R40 ;  /* 0x000000013d287824 */ /* 0x000fe200078e0228 */
[-C--:B------:R-:W-:Y:S01]  /*2b10*/  LEA.HI.X.SX32 R75, R97, R27.reuse, 0x2, P3 ;  /* 0x0000001b614b7211 */ /* 0x080fe200018f16ff */
[----:B------:R-:W-:Y:S01]  /*2b20*/  IMAD R61, R148, 0x70, RZ ;  /* 0x00000070943d7824 */ /* 0x000fe200078e02ff */
[----:B------:R-:W-:-:S02]  /*2b30*/  LEA.HI.X.SX32 R71, R14, R27, 0x2, P4 ;  /* 0x0000001b0e477211 */ /* 0x000fc400020f16ff */
[----:B------:R-:W-:Y:S02]  /*2b40*/  SEL R58, RZ, 0x7fff8, P1 ;  /* 0x0007fff8ff3a7807 */ /* 0x000fe40000800000 */
[----:B------:R-:W-:Y:S02]  /*2b50*/  LOP3.LUT R59, R59, 0x3, RZ, 0xc0, !PT ;  /* 0x000000033b3b7812 */ /* 0x000fe400078ec0ff */
[-C--:B------:R-:W-:Y:S02]  /*2b60*/  IADD3 R66, P3, R67, R26.reuse, RZ ;  /* 0x0000001a43427210 */ /* 0x080fe40007f7e0ff */
[----:B------:R-:W-:Y:S02]  /*2b70*/  IADD3 R68, P4, R69, R26, RZ ;  /* 0x0000001a45447210 */ /* 0x000fe40007f9e0ff */
[----:B------:R-:W-:Y:S01]  /*2b80*/  IADD3 R57, R59, R58, R57 ;  /* 0x0000003a3b397210 */ /* 0x000fe20007ffe039 */
[----:B------:R-:W-:Y:S01]  /*2b90*/  IMAD R59, R148, 0x78, RZ ;  /* 0x00000078943b7824 */ /* 0x000fe200078e02ff */
[----:B------:R-:W-:-:S02]  /*2ba0*/  LEA.HI.X.SX32 R67, R98, R27, 0x2, P3 ;  /* 0x0000001b62437211 */ /* 0x000fc400018f16ff */
[-C--:B------:R-:W-:Y:S02]  /*2bb0*/  LEA.HI.X.SX32 R69, R99, R27.reuse, 0x2, P4 ;  /* 0x0000001b63457211 */ /* 0x080fe400020f16ff */
[-C--:B------:R-:W-:Y:S02]  /*2bc0*/  IADD3 R62, P3, R63, R26.reuse, RZ ;  /* 0x0000001a3f3e7210 */ /* 0x080fe40007f7e0ff */
[----:B------:R-:W-:Y:S02]  /*2bd0*/  IADD3 R64, P4, R65, R26, RZ ;  /* 0x0000001a41407210 */ /* 0x000fe40007f9e0ff */
[----:B------:R-:W-:Y:S02]  /*2be0*/  LOP3.LUT R40, R40, 0xffff, RZ, 0xc0, !PT ;  /* 0x0000ffff28287812 */ /* 0x000fe400078ec0ff */
[-C--:B------:R-:W-:Y:S02]  /*2bf0*/  LEA.HI.X.SX32 R63, R100, R27.reuse, 0x2, P3 ;  /* 0x0000001b643f7211 */ /* 0x080fe400018f16ff */
[----:B------:R-:W-:-:S02]  /*2c00*/  LEA.HI.X.SX32 R65, R101, R27, 0x2, P4 ;  /* 0x0000001b65417211 */ /* 0x000fc400020f16ff */
[-C--:B------:R-:W-:Y:S02]  /*2c10*/  IADD3 R58, P3, R59, R26.reuse, RZ ;  /* 0x0000001a3b3a7210 */ /* 0x080fe40007f7e0ff */
[-C--:B------:R-:W-:Y:S02]  /*2c20*/  IADD3 R24, P6, R25, R26.reuse, RZ ;  /* 0x0000001a19187210 */ /* 0x080fe40007fde0ff */
[----:B------:R-:W-:Y:S02]  /*2c30*/  IADD3 R60, P4, R61, R26, RZ ;  /* 0x0000001a3d3c7210 */ /* 0x000fe40007f9e0ff */
[--C-:B------:R-:W-:Y:S02]  /*2c40*/  SHF.R.U32.HI R26, RZ, 0xe, R40.reuse ;  /* 0x0000000eff1a7819 */ /* 0x100fe40000011628 */
[----:B--2---:R-:W-:Y:S02]  /*2c50*/  SHF.R.U32.HI R30, RZ, 0xf, R40 ;  /* 0x0000000fff1e7819 */ /* 0x004fe40000011628 */
[----:B------:R-:W-:-:S02]  /*2c60*/  LEA.HI.X.SX32 R61, R20, R27, 0x2, P4 ;  /* 0x0000001b143d7211 */ /* 0x000fc400020f16ff */
[----:B------:R-:W-:Y:S02]  /*2c70*/  LOP3.LUT P4, RZ, R26, 0x1, RZ, 0xc0, !PT ;  /* 0x000000011aff7812 */ /* 0x000fe4000788c0ff */
[--C-:B------:R-:W-:Y:S02]  /*2c80*/  SHF.R.U32.HI R26, RZ, 0xd, R40.reuse ;  /* 0x0000000dff1a7819 */ /* 0x100fe40000011628 */
[----:B------:R-:W-:Y:S02]  /*2c90*/  LEA.HI.X.SX32 R59, R102, R27, 0x2, P3 ;  /* 0x0000001b663b7211 */ /* 0x000fe400018f16ff */
[----:B------:R-:W-:Y:S02]  /*2ca0*/  LOP3.LUT P3, RZ, R30, 0x1, RZ, 0xc0, !PT ;  /* 0x000000011eff7812 */ /* 0x000fe4000786c0ff */
[----:B------:R-:W-:Y:S02]  /*2cb0*/  LOP3.LUT P2, RZ, R26, 0x1, RZ, 0xc0, !PT ;  /* 0x000000011aff7812 */ /* 0x000fe4000784c0ff */
[----:B------:R-:W-:-:S02]  /*2cc0*/  SHF.R.U32.HI R26, RZ, 0xb, R40 ;  /* 0x0000000bff1a7819 */ /* 0x000fc40000011628 */
[----:B------:R-:W-:Y:S02]  /*2cd0*/  LOP3.LUT R51, R51, 0x3, RZ, 0xc0, !PT ;  /* 0x0000000333337812 */ /* 0x000fe400078ec0ff */
[----:B------:R-:W-:Y:S02]  /*2ce0*/  LEA.HI.X.SX32 R25, R103, R27, 0x2, P6 ;  /* 0x0000001b67197211 */ /* 0x000fe400030f16ff */
[----:B------:R-:W-:Y:S02]  /*2cf0*/  LOP3.LUT R27, R29, 0xf00, RZ, 0xe2, !PT ;  /* 0x00000f001d1b7812 */ /* 0x000fe400078ee2ff */
[--C-:B------:R-:W-:Y:S01]  /*2d00*/  SHF.R.U32.HI R29, RZ, 0xc, R40.reuse ;  /* 0x0000000cff1d7819 */ /* 0x100fe20000011628 */
[----:B------:R-:W-:Y:S01]  /*2d10*/  LDGSTS.E [R185], desc[UR20][R114.64], P3 ;  /* 0x0000000072b97fae */ /* 0x000fe20009921854 */
[----:B------:R-:W-:Y:S01]  /*2d20*/  LOP3.LUT P6, RZ, R26, 0x1, RZ, 0xc0, !PT ;  /* 0x000000011aff7812 */ /* 0x000fe200078cc0ff */
[----:B------:R-:W-:Y:S01]  /*2d30*/  IMAD R27, R32, 0x1000, R27 ;  /* 0x00001000201b7824 */ /* 0x000fe200078e021b */
[----:B------:R-:W-:Y:S01]  /*2d40*/  IADD3 R36, R51, R36, R49 ;  /* 0x0000002433247210 */ /* 0x000fe20007ffe031 */
[----:B------:R-:W-:Y:S01]  /*2d50*/  LDGSTS.E [R185+0x4], desc[UR20][R84.64], P4 ;  /* 0x0000400054b97fae */ /* 0x000fe2000a121854 */
[----:B------:R-:W-:-:S02]  /*2d60*/  SHF.R.U32.HI R26, RZ, 0xa, R40 ;  /* 0x0000000aff1a7819 */ /* 0x000fc40000011628 */
[----:B------:R-:W-:Y:S01]  /*2d70*/  LOP3.LUT P3, RZ, R29, 0x1, RZ, 0xc0, !PT ;  /* 0x000000011dff7812 */ /* 0x000fe2000786c0ff */
[----:B------:R-:W-:Y:S01]  /*2d80*/  LDGSTS.E [R185+0x8], desc[UR20][R82.64], P2 ;  /* 0x0000800052b97fae */ /* 0x000fe20009121854 */
[----:B------:R-:W-:Y:S01]  /*2d90*/  LOP3.LUT P2, RZ, R26, 0x1, RZ, 0xc0, !PT ;  /* 0x000000011aff7812 */ /* 0x000fe2000784c0ff */
[----:B------:R-:W-:Y:S01]  /*2da0*/  IMAD.SHL.U32 R36, R36, 0x100, RZ ;  /* 0x0000010024247824 */ /* 0x000fe200078e00ff */
[----:B------:R-:W-:Y:S02]  /*2db0*/  SHF.R.U32.HI R26, RZ, 0x9, R40 ;  /* 0x00000009ff1a7819 */ /* 0x000fe40000011628 */
[----:B------:R-:W-:Y:S02]  /*2dc0*/  LOP3.LUT R47, R47, 0x3, RZ, 0xc0, !PT ;  /* 0x000000032f2f7812 */ /* 0x000fe400078ec0ff */
[----:B------:R-:W-:Y:S02]  /*2dd0*/  LOP3.LUT P4, RZ, R26, 0x1, RZ, 0xc0, !PT ;  /* 0x000000011aff7812 */ /* 0x000fe4000788c0ff */
[----:B------:R-:W-:-:S02]  /*2de0*/  IADD3 R45, R47, R48, R45 ;  /* 0x000000302f2d7210 */ /* 0x000fc40007ffe02d */
[----:B------:R-:W-:Y:S01]  /*2df0*/  LOP3.LUT R26, R36, 0xf00, RZ, 0xe2, !PT ;  /* 0x00000f00241a7812 */ /* 0x000fe200078ee2ff */
[----:B------:R-:W-:Y:S01]  /*2e00*/  LDGSTS.E [R185+0xc], desc[UR20][R80.64], P3 ;  /* 0x0000c00050b97fae */ /* 0x000fe20009921854 */
[----:B------:R-:W-:Y:S02]  /*2e10*/  SHF.R.U32.HI R29, RZ, 0x8, R40 ;  /* 0x00000008ff1d7819 */ /* 0x000fe40000011628 */
[----:B------:R-:W-:Y:S01]  /*2e20*/  LOP3.LUT R108, R6, 0x60, RZ, 0x3c, !PT ;  /* 0x00000060066c7812 */ /* 0x000fe200078e3cff */
[----:B------:R-:W-:Y:S01]  /*2e30*/  IMAD R45, R45, 0x1000, R26 ;  /* 0x000010002d2d7824 */ /* 0x000fe200078e021a */
[----:B------:R-:W-:Y:S01]  /*2e40*/  LOP3.LUT P3, RZ, R29, 0x1, RZ, 0xc0, !PT ;  /* 0x000000011dff7812 */ /* 0x000fe2000786c0ff */
[----:B------:R-:W-:Y:S01]  /*2e50*/  LDGSTS.E [R183], desc[UR20][R76.64], P6 ;  /* 0x000000004cb77fae */ /* 0x000fe2000b121854 */
[----:B------:R-:W-:Y:S01]  /*2e60*/  SHF.R.U32.HI R26, RZ, 0x6, R40 ;  /* 0x00000006ff1a7819 */ /* 0x000fe20000011628 */
[----:B------:R-:W-:Y:S01]  /*2e70*/  IMAD.IADD R169, R5, 0x1, R108 ;  /* 0x0000000105a97824 */ /* 0x000fe200078e026c */
[----:B------:R-:W-:Y:S01]  /*2e80*/  SHF.R.U32.HI R29, RZ, 0x7, R40 ;  /* 0x00000007ff1d7819 */ /* 0x000fe20000011628 */
[----:B------:R-:W-:Y:S01]  /*2e90*/  LDGSTS.E [R183+0x4], desc[UR20][R78.64], P2 ;  /* 0x000040004eb77fae */ /* 0x000fe20009121854 */
[----:B------:R-:W-:-:S02]  /*2ea0*/  LOP3.LUT P2, RZ, R26, 0x1, RZ, 0xc0, !PT ;  /* 0x000000011aff7812 */ /* 0x000fc4000784c0ff */
[--C-:B------:R-:W-:Y:S01]  /*2eb0*/  SHF.R.U32.HI R26, RZ, 0x5, R40.reuse ;  /* 0x00000005ff1a7819 */ /* 0x100fe20000011628 */
[----:B------:R-:W-:Y:S01]  /*2ec0*/  LDGSTS.E [R183+0x8], desc[UR20][R72.64], P4 ;  /* 0x0000800048b77fae */ /* 0x000fe2000a121854 */
[----:B------:R-:W-:Y:S02]  /*2ed0*/  LOP3.LUT P6, RZ, R29, 0x1, RZ, 0xc0, !PT ;  /* 0x000000011dff7812 */ /* 0x000fe400078cc0ff */
[----:B------:R-:W-:Y:S01]  /*2ee0*/  LOP3.LUT P4, RZ, R26, 0x1, RZ, 0xc0, !PT ;  /* 0x000000011aff7812 */ /* 0x000fe2000788c0ff */
[----:B------:R-:W-:Y:S01]  /*2ef0*/  LDGSTS.E [R183+0xc], desc[UR20][R74.64], P3 ;  /* 0x0000c0004ab77fae */ /* 0x000fe20009921854 */
[----:B------:R-:W-:Y:S02]  /*2f00*/  SHF.R.U32.HI R26, RZ, 0x4, R40 ;  /* 0x00000004ff1a7819 */ /* 0x000fe40000011628 */
[----:B------:R-:W-:Y:S01]  /*2f10*/  ISETP.GE.AND P0, PT, R3, R146, PT ;  /* 0x000000920300720c */ /* 0x000fe20003f06270 */
[----:B------:R-:W-:Y:S01]  /*2f20*/  VIADD R146, R142, 0xffffffc0 ;  /* 0xffffffc08e927836 */ /* 0x000fe20000000000 */
[----:B------:R-:W-:-:S02]  /*2f30*/  LOP3.LUT P3, RZ, R26, 0x1, RZ, 0xc0, !PT ;  /* 0x000000011aff7812 */ /* 0x000fc4000786c0ff */
[--C-:B------:R-:W-:Y:S02]  /*2f40*/  SHF.R.U32.HI R26, RZ, 0x3, R40.reuse ;  /* 0x00000003ff1a7819 */ /* 0x100fe40000011628 */
[----:B------:R-:W-:Y:S01]  /*2f50*/  ISETP.GE.U32.AND P1, PT, R146, 0x7fffffa1, PT ;  /* 0x7fffffa19200780c */ /* 0x000fe20003f26070 */
[----:B------:R-:W-:Y:S01]  /*2f60*/  LDGSTS.E [R169], desc[UR20][R70.64], P6 ;  /* 0x0000000046a97fae */ /* 0x000fe2000b121854 */
[----:B------:R-:W-:Y:S02]  /*2f70*/  LOP3.LUT R105, R105, 0x1f, RZ, 0xc0, !PT ;  /* 0x0000001f69697812 */ /* 0x000fe400078ec0ff */
[----:B------:R-:W-:Y:S01]  /*2f80*/  SEL R43, RZ, 0x1, P1 ;  /* 0x00000001ff2b7807 */ /* 0x000fe20000800000 */
[----:B------:R-:W-:Y:S01]  /*2f90*/  LDGSTS.E [R169+0x4], desc[UR20][R66.64], P2 ;  /* 0x0000400042a97fae */ /* 0x000fe20009121854 */
[----:B------:R-:W-:Y:S01]  /*2fa0*/  LOP3.LUT P2, RZ, R26, 0x1, RZ, 0xc0, !PT ;  /* 0x000000011aff7812 */ /* 0x000fe2000784c0ff */
[----:B------:R-:W-:Y:S01]  /*2fb0*/  IMAD R170, R105, R149, RZ ;  /* 0x0000009569aa7224 */ /* 0x000fe200078e02ff */
[--C-:B------:R-:W-:Y:S01]  /*2fc0*/  SHF.R.U32.HI R26, RZ, 0x2, R40.reuse ;  /* 0x00000002ff1a7819 */ /* 0x100fe20000011628 */
[----:B------:R-:W-:Y:S01]  /*2fd0*/  LDGSTS.E [R169+0x8], desc[UR20][R68.64], P4 ;  /* 0x0000800044a97fae */ /* 0x000fe2000a121854 */
[----:B------:R-:W-:Y:S01]  /*2fe0*/  SHF.R.U32.HI R40, RZ, 0x1, R40 ;  /* 0x00000001ff287819 */ /* 0x000fe20000011628 */
[----:B------:R-:W-:Y:S01]  /*2ff0*/  IMAD.IADD R43, R43, 0x1, R46 ;  /* 0x000000012b2b7824 */ /* 0x000fe200078e022e */
[----:B------:R-:W-:Y:S01]  /*3000*/  LOP3.LUT P4, RZ, R26, 0x1, RZ, 0xc0, !PT ;  /* 0x000000011aff7812 */ /* 0x000fe2000788c0ff */
[----:B------:R-:W-:Y:S01]  /*3010*/  LDGSTS.E [R169+0xc], desc[UR20][R62.64], P3 ;  /* 0x0000c0003ea97fae */ /* 0x000fe20009921854 */
[----:B------:R-:W-:Y:S01]  /*3020*/  ISETP.GT.AND P3, PT, R141, 0x1f, PT ;  /* 0x0000001f8d00780c */ /* 0x000fe20003f64270 */
[----:B------:R-:W-:Y:S01]  /*3030*/  IMAD.SHL.U32 R107, R170, 0x4, RZ ;  /* 0x00000004aa6b7824 */ /* 0x000fe200078e00ff */
[----:B------:R-:W-:Y:S01]  /*3040*/  LOP3.LUT R110, R6, 0x70, RZ, 0x3c, !PT ;  /* 0x00000070066e7812 */ /* 0x000fe200078e3cff */
[----:B------:R-:W-:Y:S01]  /*3050*/  IMAD.SHL.U32 R149, R149, 0x20, RZ ;  /* 0x0000002095957824 */ /* 0x000fe200078e00ff */
[----:B------:R-:W-:-:S02]  /*3060*/  SEL R26, RZ, 0x4, !P3 ;  /* 0x00000004ff1a7807 */ /* 0x000fc40005800000 */
[----:B------:R-:W-:Y:S01]  /*3070*/  LOP3.LUT P3, RZ, R40, 0x1, RZ, 0xc0, !PT ;  /* 0x0000000128ff7812 */ /* 0x000fe2000786c0ff */
[----:B------:R-:W-:Y:S01]  /*3080*/  IMAD.IADD R111, R5, 0x1, R110 ;  /* 0x00000001056f7824 */ /* 0x000fe200078e026e */
[----:B------:R-:W-:Y:S01]  /*3090*/  ISETP.GE.AND P6, PT, R105, R142, PT ;  /* 0x0000008e6900720c */ /* 0x000fe20003fc6270 */
[----:B------:R-:W-:Y:S01]  /*30a0*/  IMAD R142, R28, UR8, RZ ;  /* 0x000000081c8e7c24 */ /* 0x000fe2000f8e02ff */
[----:B------:R-:W-:Y:S02]  /*30b0*/  LOP3.LUT R43, R43, 0x3, RZ, 0xc0, !PT ;  /* 0x000000032b2b7812 */ /* 0x000fe400078ec0ff */
[----:B------:R-:W-:Y:S01]  /*30c0*/  SEL R26, R26, RZ, !P6 ;  /* 0x000000ff1a1a7207 */ /* 0x000fe20007000000 */
[----:B------:R-:W-:Y:S01]  /*30d0*/  LDGSTS.E [R111], desc[UR20][R60.64], P2 ;  /* 0x000000003c6f7fae */ /* 0x000fe20009121854 */
[----:B------:R-:W-:Y:S02]  /*30e0*/  IADD3 R31, P6, R107, UR6, RZ ;  /* 0x000000066b1f7c10 */ /* 0x000fe4000ffde0ff */
[----:B------:R-:W-:Y:S01]  /*30f0*/  IADD3 R41, R43, R44, R41 ;  /* 0x0000002c2b297210 */ /* 0x000fe20007ffe029 */
[----:B------:R-:W-:Y:S01]  /*3100*/  LDGSTS.E [R111+0x4], desc[UR20][R64.64], P4 ;  /* 0x00004000406f7fae */ /* 0x000fe2000a121854 */
[----:B------:R-:W-:-:S02]  /*3110*/  LOP3.LUT R55, R55, 0x3, RZ, 0xc0, !PT ;  /* 0x0000000337377812 */ /* 0x000fc400078ec0ff */
[----:B------:R-:W-:Y:S01]  /*3120*/  LEA.HI.X.SX32 R109, R170, UR7, 0x2, P6 ;  /* 0x00000007aa6d7c11 */ /* 0x000fe2000b0f16ff */
[----:B------:R-:W-:Y:S01]  /*3130*/  LDGSTS.E [R111+0x8], desc[UR20][R58.64], P3 ;  /* 0x000080003a6f7fae */ /* 0x000fe20009921854 */
[----:B------:R-:W-:Y:S02]  /*3140*/  IADD3 R53, R55, R54, R53 ;  /* 0x0000003637357210 */ /* 0x000fe40007ffe035 */
[----:B------:R-:W-:Y:S01]  /*3150*/  LOP3.LUT R34, R41, 0xf, RZ, 0xc0, !PT ;  /* 0x0000000f29227812 */ /* 0x000fe200078ec0ff */
[----:B------:R-:W-:Y:S01]  /*3160*/  LDGSTS.E [R111+0xc], desc[UR20][R24.64], !P5 ;  /* 0x0000c000186f7fae */ /* 0x000fe2000e921854 */
[-C--:B------:R-:W-:Y:S02]  /*3170*/  LEA R56, P5, R113, R31.reuse, 0x2 ;  /* 0x0000001f71387211 */ /* 0x080fe400078a10ff */
[----:B------:R-:W-:Y:S01]  /*3180*/  LOP3.LUT R38, R57, 0xf, RZ, 0xc0, !PT ;  /* 0x0000000f39267812 */ /* 0x000fe200078ec0ff */
[----:B------:R-:W-:Y:S01]  /*3190*/  IMAD R34, R37, 0x10, R34 ;  /* 0x0000001025227824 */ /* 0x000fe200078e0222 */
[----:B------:R-:W-:Y:S01]  /*31a0*/  LEA R54, P6, R167, R31, 0x2 ;  /* 0x0000001fa7367211 */ /* 0x000fe200078c10ff */
[----:B------:R-:W0:Y:S01]  /*31b0*/  LDGDEPBAR ;  /* 0x00000000000079af */ /* 0x000e220000000000 */
[----:B------:R-:W-:Y:S01]  /*31c0*/  LEA.HI.X.SX32 R57, R113, R109, 0x2, P5 ;  /* 0x0000006d71397211 */ /* 0x000fe200028f16ff */
[----:B------:R-:W-:Y:S01]  /*31d0*/  IMAD R38, R53, 0x10, R38 ;  /* 0x0000001035267824 */ /* 0x000fe200078e0226 */
[----:B------:R-:W-:-:S02]  /*31e0*/  LEA R46, P5, R165, R31, 0x2 ;  /* 0x0000001fa52e7211 */ /* 0x000fc400078a10ff */
[----:B------:R-:W-:Y:S02]  /*31f0*/  LEA.HI.X.SX32 R55, R167, R109, 0x2, P6 ;  /* 0x0000006da7377211 */ /* 0x000fe400030f16ff */
[----:B------:R-:W-:Y:S02]  /*3200*/  LEA R52, P6, R163, R31, 0x2 ;  /* 0x0000001fa3347211 */ /* 0x000fe400078c10ff */
[----:B------:R-:W-:Y:S02]  /*3210*/  LEA.HI.X.SX32 R47, R165, R109, 0x2, P5 ;  /* 0x0000006da52f7211 */ /* 0x000fe400028f16ff */
[----:B------:R-:W-:Y:S02]  /*3220*/  LEA R50, P5, R161, R31, 0x2 ;  /* 0x0000001fa1327211 */ /* 0x000fe400078a10ff */
[----:B------:R-:W-:Y:S02]  /*3230*/  LOP3.LUT R34, R34, 0xff, RZ, 0xc0, !PT ;  /* 0x000000ff22227812 */ /* 0x000fe400078ec0ff */
[----:B------:R-:W-:-:S02]  /*3240*/  LOP3.LUT R38, R38, 0xff, RZ, 0xc0, !PT ;  /* 0x000000ff26267812 */ /* 0x000fc400078ec0ff */
[----:B------:R-:W-:Y:S01]  /*3250*/  LEA.HI.X.SX32 R53, R163, R109, 0x2, P6 ;  /* 0x0000006da3357211 */ /* 0x000fe200030f16ff */
[----:B------:R-:W-:Y:S01]  /*3260*/  IMAD.IADD R27, R27, 0x1, R34 ;  /* 0x000000011b1b7824 */ /* 0x000fe200078e0222 */
[C---:B------:R-:W-:Y:S01]  /*3270*/  LEA R48, P6, R160.reuse, R31, 0x2 ;  /* 0x0000001fa0307211 */ /* 0x040fe200078c10ff */
[----:B------:R-:W-:Y:S01]  /*3280*/  IMAD.IADD R38, R45, 0x1, R38 ;  /* 0x000000012d267824 */ /* 0x000fe200078e0226 */
[----:B------:R-:W-:Y:S02]  /*3290*/  LEA.HI.X.SX32 R51, R161, R109, 0x2, P5 ;  /* 0x0000006da1337211 */ /* 0x000fe400028f16ff */
[----:B------:R-:W-:Y:S02]  /*32a0*/  LEA R44, P5, R159, R31, 0x2 ;  /* 0x0000001f9f2c7211 */ /* 0x000fe400078a10ff */
[----:B------:R-:W-:Y:S02]  /*32b0*/  LEA.HI.X.SX32 R49, R160, R109, 0x2, P6 ;  /* 0x0000006da0317211 */ /* 0x000fe400030f16ff */
[----:B------:R-:W-:-:S02]  /*32c0*/  LEA R36, P6, R158, R31, 0x2 ;  /* 0x0000001f9e247211 */ /* 0x000fc400078c10ff */
[----:B------:R-:W-:Y:S02]  /*32d0*/  LEA.HI.X.SX32 R45, R159, R109, 0x2, P5 ;  /* 0x0000006d9f2d7211 */ /* 0x000fe400028f16ff */
[----:B------:R-:W-:Y:S02]  /*32e0*/  LEA R42, P5, R168, R31, 0x2 ;  /* 0x0000001fa82a7211 */ /* 0x000fe400078a10ff */
[----:B------:R-:W-:Y:S02]  /*32f0*/  PRMT R174, R27, 0x5410, R38 ;  /* 0x000054101bae7816 */ /* 0x000fe40000000026 */
[----:B------:R-:W-:Y:S02]  /*3300*/  LEA.HI.X.SX32 R37, R158, R109, 0x2, P6 ;  /* 0x0000006d9e257211 */ /* 0x000fe400030f16ff */
[----:B------:R-:W-:Y:S02]  /*3310*/  LEA R40, P6, R166, R31, 0x2 ;  /* 0x0000001fa6287211 */ /* 0x000fe400078c10ff */
[----:B------:R-:W-:-:S02]  /*3320*/  ISETP.NE.U32.AND P2, PT, R26, RZ, PT ;  /* 0x000000ff1a00720c */ /* 0x000fc40003f45070 */
[----:B------:R-:W-:Y:S02]  /*3330*/  LEA.HI.X.SX32 R43, R168, R109, 0x2, P5 ;  /* 0x0000006da82b7211 */ /* 0x000fe400028f16ff */
[----:B------:R-:W-:Y:S02]  /*3340*/  SHF.R.U64 R26, R174, 0x1e, RZ ;  /* 0x0000001eae1a7819 */ /* 0x000fe400000012ff */
[----:B------:R-:W-:Y:S02]  /*3350*/  LEA R38, P5, R164, R31, 0x2 ;  /* 0x0000001fa4267211 */ /* 0x000fe400078a10ff */
[----:B------:R-:W-:Y:S02]  /*3360*/  LEA.HI.X.SX32 R41, R166, R109, 0x2, P6 ;  /* 0x0000006da6297211 */ /* 0x000fe400030f16ff */
[----:B------:R-:W-:Y:S02]  /*3370*/  LEA R34, P6, R162, R31, 0x2 ;  /* 0x0000001fa2227211 */ /* 0x000fe400078c10ff */
[----:B------:R-:W-:Y:S01]  /*3380*/  SHF.R.U64 R27, R174, 0x1f, RZ ;  /* 0x0000001fae1b7819 */ /* 0x000fe200000012ff */
[----:B------:R1:W-:Y:S01]  /*3390*/  LDGSTS.E [R173+0xc000], desc[UR20][R56.64], P2 ;  /* 0x0c00000038ad7fae */ /* 0x0003e20009121854 */
[----:B------:R-:W-:-:S02]  /*33a0*/  LOP3.LUT P4, RZ, R26, 0x1, RZ, 0xc0, !PT ;  /* 0x000000011aff7812 */ /* 0x000fc4000788c0ff */
[----:B------:R-:W-:Y:S01]  /*33b0*/  LEA.HI.X.SX32 R39, R164, R109, 0x2, P5 ;  /* 0x0000006da4277211 */ /* 0x000fe200028f16ff */
[----:B------:R2:W-:Y:S01]  /*33c0*/  LDGSTS.E [R173+0xc400], desc[UR20][R54.64], P2 ;  /* 0x0c40000036ad7fae */ /* 0x0005e20009121854 */
[----:B------:R-:W-:Y:S02]  /*33d0*/  LEA R26, P5, R157, R31, 0x2 ;  /* 0x0000001f9d1a7211 */ /* 0x000fe400078a10ff */
[----:B------:R-:W-:Y:S01]  /*33e0*/  LEA.HI.X.SX32 R35, R162, R109, 0x2, P6 ;  /* 0x0000006da2237211 */ /* 0x000fe200030f16ff */
[----:B------:R3:W-:Y:S01]  /*33f0*/  LDGSTS.E [R173+0xc800], desc[UR20][R46.64], P2 ;  /* 0x0c8000002ead7fae */ /* 0x0007e20009121854 */
[----:B------:R-:W-:Y:S02]  /*3400*/  LEA R32, P6, R156, R31, 0x2 ;  /* 0x0000001f9c207211 */ /* 0x000fe400078c10ff */
[----:B------:R-:W-:Y:S01]  /*3410*/  LOP3.LUT P3, RZ, R27, 0x1, RZ, 0xc0, !PT ;  /* 0x000000011bff7812 */ /* 0x000fe2000786c0ff */
[----:B------:R4:W-:Y:S01]  /*3420*/  LDGSTS.E [R173+0xcc00], desc[UR20][R52.64], P2 ;  /* 0x0cc0000034ad7fae */ /* 0x0009e20009121854 */
[----:B------:R-:W-:Y:S01]  /*3430*/  LEA.HI.X.SX32 R27, R157, R109, 0x2, P5 ;  /* 0x0000006d9d1b7211 */ /* 0x000fe200028f16ff */
[----:B-1----:R-:W-:Y:S01]  /*3440*/  IMAD.WIDE R56, R149, 0x4, R56 ;  /* 0x0000000495387825 */ /* 0x002fe200078e0238 */
[----:B------:R-:W-:Y:S01]  /*3450*/  LEA R30, P5, R145, R31, 0x2 ;  /* 0x0000001f911e7211 */ /* 0x000fe200078a10ff */
[----:B------:R-:W-:Y:S01]  /*3460*/  LDGSTS.E [R173+0xd000], desc[UR20][R50.64], P2 ;  /* 0x0d00000032ad7fae */ /* 0x000fe20009121854 */
[----:B------:R-:W-:Y:S01]  /*3470*/  SHF.R.U64 R29, R174, 0x1d, RZ ;  /* 0x0000001dae1d7819 */ /* 0x000fe200000012ff */
[C---:B--2---:R-:W-:Y:S01]  /*3480*/  IMAD.WIDE R54, R149.reuse, 0x4, R54 ;  /* 0x0000000495367825 */ /* 0x044fe200078e0236 */
[----:B------:R-:W-:Y:S01]  /*3490*/  LEA.HI.X.SX32 R33, R156, R109, 0x2, P6 ;  /* 0x0000006d9c217211 */ /* 0x000fe200030f16ff */
[----:B------:R-:W-:Y:S01]  /*34a0*/  LDGSTS.E [R173+0xd400], desc[UR20][R48.64], P2 ;  /* 0x0d40000030ad7fae */ /* 0x000fe20009121854 */
[----:B------:R-:W-:Y:S01]  /*34b0*/  LEA R28, P6, R142, R31, 0x2 ;  /* 0x0000001f8e1c7211 */ /* 0x000fe200078c10ff */
[----:B---3--:R-:W-:Y:S01]  /*34c0*/  IMAD.WIDE R46, R149, 0x4, R46 ;  /* 0x00000004952e7825 */ /* 0x008fe200078e022e */
[----:B------:R-:W-:Y:S01]  /*34d0*/  SHF.R.U64 R171, R174, 0x1c, RZ ;  /* 0x0000001caeab7819 */ /* 0x000fe200000012ff */
[----:B------:R-:W-:Y:S01]  /*34e0*/  LDGSTS.E [R173+0xd800], desc[UR20][R44.64], P2 ;  /* 0x0d8000002cad7fae */ /* 0x000fe20009121854 */
[-C--:B------:R-:W-:Y:S01]  /*34f0*/  LEA.HI.X.SX32 R31, R145, R109.reuse, 0x2, P5 ;  /* 0x0000006d911f7211 */ /* 0x080fe200028f16ff */
[----:B----4-:R-:W-:Y:S01]  /*3500*/  IMAD.WIDE R52, R149, 0x4, R52 ;  /* 0x0000000495347825 */ /* 0x010fe200078e0234 */
[----:B------:R-:W-:Y:S01]  /*3510*/  LOP3.LUT P5, RZ, R29, 0x1, RZ, 0xc0, !PT ;  /* 0x000000011dff7812 */ /* 0x000fe200078ac0ff */
[----:B------:R-:W-:Y:S01]  /*3520*/  LDGSTS.E [R173+0xdc00], desc[UR20][R36.64], P2 ;  /* 0x0dc0000024ad7fae */ /* 0x000fe20009121854 */
[----:B------:R-:W-:Y:S01]  /*3530*/  LEA.HI.X.SX32 R29, R142, R109, 0x2, P6 ;  /* 0x0000006d8e1d7211 */ /* 0x000fe200030f16ff */
[----:B------:R-:W-:Y:S01]  /*3540*/  IMAD.SHL.U32 R109, R148, 0x20, RZ ;  /* 0x00000020946d7824 */ /* 0x000fe200078e00ff */
[----:B------:R-:W-:Y:S01]  /*3550*/  LOP3.LUT P6, RZ, R171, 0x1, RZ, 0xc0, !PT ;  /* 0x00000001abff7812 */ /* 0x000fe200078cc0ff */
[----:B------:R-:W-:Y:S01]  /*3560*/  IMAD.IADD R171, R5, 0x1, R112 ;  /* 0x0000000105ab7824 */ /* 0x000fe200078e0270 */
[C---:B------:R-:W-:Y:S01]  /*3570*/  SHF.R.U64 R176, R174.reuse, 0x1b, RZ ;  /* 0x0000001baeb07819 */ /* 0x040fe200000012ff */
[----:B------:R-:W-:Y:S01]  /*3580*/  IMAD.WIDE R154, R109, 0x4, R154 ;  /* 0x000000046d9a7825 */ /* 0x000fe200078e029a */
[----:B------:R-:W-:-:S02]  /*3590*/  SHF.R.U64 R178, R174, 0x18, RZ ;  /* 0x00000018aeb27819 */ /* 0x000fc400000012ff */
[----:B------:R-:W-:Y:S01]  /*35a0*/  LDGSTS.E [R171+0xc200], desc[UR20][R42.64], P2 ;  /* 0x0c2000002aab7fae */ /* 0x000fe20009121854 */
[----:B------:R-:W-:-:S03]  /*35b0*/  IMAD.WIDE R152, R109, 0x4, R152 ;  /* 0x000000046d987825 */ /* 0x000fc600078e0298 */
        /* <DEDUP_REMOVED lines=13> */
[----:B------:R-:W-:Y:S01]  /*3690*/  LOP3.LUT P2, RZ, R176, 0x1, RZ, 0xc0, !PT ;  /* 0x00000001b0ff7812 */ /* 0x000fe2000784c0ff */
[C---:B------:R-:W-:Y:S01]  /*36a0*/  IMAD.WIDE R130, R109.reuse, 0x4, R130 ;  /* 0x000000046d827825 */ /* 0x040fe200078e0282 */
[----:B------:R-:W-:Y:S01]  /*36b0*/  SHF.R.U64 R176, R174, 0x1a, RZ ;  /* 0x0000001aaeb07819 */ /* 0x000fe200000012ff */
[----:B------:R-:W0:Y:S02]  /*36c0*/  LDGDEPBAR ;  /* 0x00000000000079af */ /* 0x000e240000000000 */
[C---:B------:R-:W-:Y:S01]  /*36d0*/  IMAD.WIDE R126, R109.reuse, 0x4, R126 ;  /* 0x000000046d7e7825 */ /* 0x040fe200078e027e */
[----:B------:R-:W-:Y:S03]  /*36e0*/  BAR.SYNC.DEFER_BLOCKING 0x0 ;  /* 0x0000000000007b1d */ /* 0x000fe60000010000 */
[----:B------:R-:W-:-:S04]  /*36f0*/  IMAD.WIDE R122, R109, 0x4, R122 ;  /* 0x000000046d7a7825 */ /* 0x000fc800078e027a */
[----:B------:R-:W-:-:S04]  /*3700*/  IMAD.WIDE R124, R109, 0x4, R124 ;  /* 0x000000046d7c7825 */ /* 0x000fc800078e027c */
[----:B------:R-:W-:-:S04]  /*3710*/  IMAD.WIDE R120, R109, 0x4, R120 ;  /* 0x000000046d787825 */ /* 0x000fc800078e0278 */
[----:B------:R-:W-:-:S04]  /*3720*/  IMAD.WIDE R118, R109, 0x4, R118 ;  /* 0x000000046d767825 */ /* 0x000fc800078e0276 */
[----:B------:R-:W-:-:S04]  /*3730*/  IMAD.WIDE R116, R109, 0x4, R116 ;  /* 0x000000046d747825 */ /* 0x000fc800078e0274 */
[C---:B------:R-:W-:Y:S01]  /*3740*/  IMAD.WIDE R86, R109.reuse, 0x4, R86 ;  /* 0x000000046d567825 */ /* 0x040fe200078e0256 */
[----:B------:R-:W-:Y:S01]  /*3750*/  @!PT LDS RZ, [RZ] ;  /* 0x00000000fffff984 */ /* 0x000fe20000000800 */
[----:B------:R-:W-:Y:S01]  /*3760*/  @!PT LDS RZ, [RZ] ;  /* 0x00000000fffff984 */ /* 0x000fe20000000800 */
[----:B------:R-:W-:Y:S01]  /*3770*/  @!PT LDS RZ, [RZ] ;  /* 0x00000000fffff984 */ /* 0x000fe20000000800 */
[----:B------:R-:W-:Y:S01]  /*3780*/  LDGSTS.E [R181+0x4000], desc[UR20][R154.64], P3 ;  /* 0x040000009ab57fae */ /* 0x000fe20009921854 */
[----:B------:R-:W-:Y:S02]  /*3790*/  LOP3.LUT P3, RZ, R176, 0x1, RZ, 0xc0, !PT ;  /* 0x00000001b0ff7812 */ /* 0x000fe4000786c0ff */
[C---:B------:R-:W-:Y:S01]  /*37a0*/  IMAD.WIDE R114, R109.reuse, 0x4, R114 ;  /* 0x000000046d727825 */ /* 0x040fe200078e0272 */
[----:B------:R-:W-:Y:S01]  /*37b0*/  SHF.R.U64 R176, R174, 0x19, RZ ;  /* 0x00000019aeb07819 */ /* 0x000fe200000012ff */
[----:B------:R1:W-:Y:S02]  /*37c0*/  LDGSTS.E [R181+0x4004], desc[UR20][R152.64], P4 ;  /* 0x0400400098b57fae */ /* 0x0003e4000a121854 */
[C---:B------:R-:W-:Y:S01]  /*37d0*/  IMAD.WIDE R84, R109.reuse, 0x4, R84 ;  /* 0x000000046d547825 */ /* 0x040fe200078e0254 */
[----:B------:R-:W-:Y:S01]  /*37e0*/  LOP3.LUT P4, RZ, R176, 0x1, RZ, 0xc0, !PT ;  /* 0x00000001b0ff7812 */ /* 0x000fe2000788c0ff */
[----:B------:R-:W-:Y:S01]  /*37f0*/  LDGSTS.E [R181+0x4008], desc[UR20][R150.64], P5 ;  /* 0x0400800096b57fae */ /* 0x000fe2000a921854 */
[----:B------:R-:W-:Y:S01]  /*3800*/  LOP3.LUT P5, RZ, R178, 0x1, RZ, 0xc0, !PT ;  /* 0x00000001b2ff7812 */ /* 0x000fe200078ac0ff */
[C---:B------:R-:W-:Y:S01]  /*3810*/  IMAD.WIDE R82, R109.reuse, 0x4, R82 ;  /* 0x000000046d527825 */ /* 0x040fe200078e0252 */
[----:B------:R-:W-:Y:S01]  /*3820*/  SHF.R.U64 R176, R174, 0x17, RZ ;  /* 0x00000017aeb07819 */ /* 0x000fe200000012ff */
[----:B------:R2:W-:Y:S02]  /*3830*/  LDGSTS.E [R181+0x400c], desc[UR20][R138.64], P6 ;  /* 0x0400c0008ab57fae */ /* 0x0005e4000b121854 */
[C---:B------:R-:W-:Y:S01]  /*3840*/  IMAD.WIDE R80, R109.reuse, 0x4, R80 ;  /* 0x000000046d507825 */ /* 0x040fe200078e0250 */
[----:B------:R-:W-:Y:S01]  /*3850*/  LOP3.LUT P6, RZ, R176, 0x1, RZ, 0xc0, !PT ;  /* 0x00000001b0ff7812 */ /* 0x000fe200078cc0ff */
[----:B------:R-:W-:Y:S01]  /*3860*/  LDGSTS.E [R179+0x4000], desc[UR20][R136.64], P2 ;  /* 0x0400000088b37fae */ /* 0x000fe20009121854 */
[C---:B-1----:R-:W-:Y:S01]  /*3870*/  SHF.R.U64 R153, R174.reuse, 0x16, RZ ;  /* 0x00000016ae997819 */ /* 0x042fe200000012ff */
[----:B------:R-:W-:Y:S01]  /*3880*/  IMAD.WIDE R76, R109, 0x4, R76 ;  /* 0x000000046d4c7825 */ /* 0x000fe200078e024c */
[----:B------:R-:W-:Y:S01]  /*3890*/  SHF.R.U64 R152, R174, 0x15, RZ ;  /* 0x00000015ae987819 */ /* 0x000fe200000012ff */
[----:B------:R-:W-:Y:S01]  /*38a0*/  LDGSTS.E [R179+0x4004], desc[UR20][R134.64], P3 ;  /* 0x0400400086b37fae */ /* 0x000fe20009921854 */
[----:B------:R-:W-:Y:S01]  /*38b0*/  LOP3.LUT P2, RZ, R153, 0x1, RZ, 0xc0, !PT ;  /* 0x0000000199ff7812 */ /* 0x000fe2000784c0ff */
[C---:B------:R-:W-:Y:S01]  /*38c0*/  IMAD.WIDE R78, R109.reuse, 0x4, R78 ;  /* 0x000000046d4e7825 */ /* 0x040fe200078e024e */
[----:B------:R-:W-:Y:S01]  /*38d0*/  LOP3.LUT P3, RZ, R152, 0x1, RZ, 0xc0, !PT ;  /* 0x0000000198ff7812 */ /* 0x000fe2000786c0ff */
[----:B------:R1:W-:Y:S01]  /*38e0*/  LDGSTS.E [R179+0x4008], desc[UR20][R132.64], P4 ;  /* 0x0400800084b37fae */ /* 0x0003e2000a121854 */
[C---:B--2---:R-:W-:Y:S01]  /*38f0*/  SHF.R.U64 R138, R174.reuse, 0x14, RZ ;  /* 0x00000014ae8a7819 */ /* 0x044fe200000012ff */
[C---:B------:R-:W-:Y:S01]  /*3900*/  IMAD.WIDE R72, R109.reuse, 0x4, R72 ;  /* 0x000000046d487825 */ /* 0x040fe200078e0248 */
[----:B------:R-:W-:Y:S01]  /*3910*/  SHF.R.U64 R139, R174, 0x13, RZ ;  /* 0x00000013ae8b7819 */ /* 0x000fe200000012ff */
[----:B------:R2:W-:Y:S01]  /*3920*/  LDGSTS.E [R179+0x400c], desc[UR20][R128.64], P5 ;  /* 0x0400c00080b37fae */ /* 0x0005e2000a921854 */
[----:B------:R-:W-:Y:S01]  /*3930*/  LOP3.LUT P4, RZ, R138, 0x1, RZ, 0xc0, !PT ;  /* 0x000000018aff7812 */ /* 0x000fe2000788c0ff */
[----:B------:R-:W-:Y:S01]  /*3940*/  IMAD.WIDE R74, R109, 0x4, R74 ;  /* 0x000000046d4a7825 */ /* 0x000fe200078e024a */
[----:B------:R-:W-:Y:S01]  /*3950*/  LOP3.LUT P5, RZ, R139, 0x1, RZ, 0xc0, !PT ;  /* 0x000000018bff7812 */ /* 0x000fe200078ac0ff */
[----:B------:R-:W-:Y:S01]  /*3960*/  LDGSTS.E [R177+0x4000], desc[UR20][R130.64], P6 ;  /* 0x0400000082b17fae */ /* 0x000fe2000b121854 */
[C---:B------:R-:W-:Y:S01]  /*3970*/  SHF.R.U64 R138, R174.reuse, 0x12, RZ ;  /* 0x00000012ae8a7819 */ /* 0x040fe200000012ff */
[C---:B------:R-:W-:Y:S01]  /*3980*/  IMAD.WIDE R70, R109.reuse, 0x4, R70 ;  /* 0x000000046d467825 */ /* 0x040fe200078e0246 */
[C---:B-1----:R-:W-:Y:S01]  /*3990*/  SHF.R.U64 R133, R174.reuse, 0x11, RZ ;  /* 0x00000011ae857819 */ /* 0x042fe200000012ff */
[----:B------:R-:W-:Y:S01]  /*39a0*/  LDGSTS.E [R177+0x4004], desc[UR20][R126.64], P2 ;  /* 0x040040007eb17fae */ /* 0x000fe20009121854 */
[----:B------:R-:W-:Y:S01]  /*39b0*/  SHF.R.U64 R132, R174, 0x10, RZ ;  /* 0x00000010ae847819 */ /* 0x000fe200000012ff */
[C---:B------:R-:W-:Y:S01]  /*39c0*/  IMAD.WIDE R66, R109.reuse, 0x4, R66 ;  /* 0x000000046d427825 */ /* 0x040fe200078e0242 */
[----:B------:R-:W-:Y:S01]  /*39d0*/  LOP3.LUT P6, RZ, R138, 0x1, RZ, 0xc0, !PT ;  /* 0x000000018aff7812 */ /* 0x000fe200078cc0ff */
[----:B------:R1:W-:Y:S01]  /*39e0*/  LDGSTS.E [R177+0x4008], desc[UR20][R122.64], P3 ;  /* 0x040080007ab17fae */ /* 0x0003e20009921854 */
[----:B--2---:R-:W-:Y:S01]  /*39f0*/  SHF.R.U64 R128, R174, 0xf, RZ ;  /* 0x0000000fae807819 */ /* 0x004fe200000012ff */
[----:B------:R-:W-:Y:S01]  /*3a00*/  IMAD.WIDE R68, R109, 0x4, R68 ;  /* 0x000000046d447825 */ /* 0x000fe200078e0244 */
[----:B------:R-:W-:Y:S01]  /*3a10*/  LOP3.LUT P2, RZ, R133, 0x1, RZ, 0xc0, !PT ;  /* 0x0000000185ff7812 */ /* 0x000fe2000784c0ff */
[----:B------:R-:W-:Y:S01]  /*3a20*/  LDGSTS.E [R177+0x400c], desc[UR20][R124.64], P4 ;  /* 0x0400c0007cb17fae */ /* 0x000fe2000a121854 */
[----:B------:R-:W-:Y:S01]  /*3a30*/  LOP3.LUT P3, RZ, R132, 0x1, RZ, 0xc0, !PT ;  /* 0x0000000184ff7812 */ /* 0x000fe2000786c0ff */
[C---:B------:R-:W-:Y:S01]  /*3a40*/  IMAD.WIDE R62, R109.reuse, 0x4, R62 ;  /* 0x000000046d3e7825 */ /* 0x040fe200078e023e */
[----:B------:R-:W-:Y:S01]  /*3a50*/  LOP3.LUT P4, RZ, R128, 0x1, RZ, 0xc0, !PT ;  /* 0x0000000180ff7812 */ /* 0x000fe2000788c0ff */
[----:B------:R-:W-:Y:S01]  /*3a60*/  LDGSTS.E [R175+0x4000], desc[UR20][R120.64], P5 ;  /* 0x0400000078af7fae */ /* 0x000fe2000a921854 */
[C---:B------:R-:W-:Y:S01]  /*3a70*/  SHF.R.U64 R129, R174.reuse, 0xe, RZ ;  /* 0x0000000eae817819 */ /* 0x040fe200000012ff */
[----:B------:R-:W-:Y:S01]  /*3a80*/  IMAD.WIDE R60, R109, 0x4, R60 ;  /* 0x000000046d3c7825 */ /* 0x000fe200078e023c */
[C---:B------:R-:W-:Y:S01]  /*3a90*/  SHF.R.U64 R128, R174.reuse, 0xd, RZ ;  /* 0x0000000dae807819 */ /* 0x040fe200000012ff */
[----:B------:R2:W-:Y:S01]  /*3aa0*/  LDGSTS.E [R175+0x4004], desc[UR20][R118.64], P6 ;  /* 0x0400400076af7fae */ /* 0x0005e2000b121854 */
[----:B------:R-:W-:Y:S01]  /*3ab0*/  LOP3.LUT P5, RZ, R129, 0x1, RZ, 0xc0, !PT ;  /* 0x0000000181ff7812 */ /* 0x000fe200078ac0ff */
[C---:B------:R-:W-:Y:S01]  /*3ac0*/  IMAD.WIDE R64, R109.reuse, 0x4, R64 ;  /* 0x000000046d407825 */ /* 0x040fe200078e0240 */
[C---:B-1----:R-:W-:Y:S01]  /*3ad0*/  SHF.R.U64 R123, R174.reuse, 0xc, RZ ;  /* 0x0000000cae7b7819 */ /* 0x042fe200000012ff */
[----:B------:R-:W-:Y:S01]  /*3ae0*/  LDGSTS.E [R175+0x4008], desc[UR20][R116.64], P2 ;  /* 0x0400800074af7fae */ /* 0x000fe20009121854 */
[----:B------:R-:W-:Y:S01]  /*3af0*/  SHF.R.U64 R122, R174, 0xb, RZ ;  /* 0x0000000bae7a7819 */ /* 0x000fe200000012ff */
[----:B------:R-:W-:Y:S01]  /*3b00*/  IMAD.WIDE R58, R109, 0x4, R58 ;  /* 0x000000046d3a7825 */ /* 0x000fe200078e023a */
[----:B------:R-:W-:Y:S01]  /*3b10*/  LOP3.LUT P6, RZ, R128, 0x1, RZ, 0xc0, !PT ;  /* 0x0000000180ff7812 */ /* 0x000fe200078cc0ff */
[----:B------:R1:W-:Y:S01]  /*3b20*/  LDGSTS.E [R175+0x400c], desc[UR20][R86.64], P3 ;  /* 0x0400c00056af7fae */ /* 0x0003e20009921854 */
[----:B------:R-:W-:Y:S01]  /*3b30*/  LOP3.LUT P2, RZ, R123, 0x1, RZ, 0xc0, !PT ;  /* 0x000000017bff7812 */ /* 0x000fe2000784c0ff */
[----:B------:R-:W-:Y:S01]  /*3b40*/  IMAD.WIDE R24, R109, 0x4, R24 ;  /* 0x000000046d187825 */ /* 0x000fe200078e0218 */
[----:B------:R-:W-:Y:S01]  /*3b50*/  LOP3.LUT P3, RZ, R122, 0x1, RZ, 0xc0, !PT ;  /* 0x000000017aff7812 */ /* 0x000fe2000786c0ff */
[----:B------:R-:W-:Y:S01]  /*3b60*/  LDGSTS.E [R185+0x4000], desc[UR20][R114.64], P4 ;  /* 0x0400000072b97fae */ /* 0x000fe2000a121854 */
[C---:B--2---:R-:W-:Y:S01]  /*3b70*/  SHF.R.U64 R118, R174.reuse, 0xa, RZ ;  /* 0x0000000aae767819 */ /* 0x044fe200000012ff */
[C---:B------:R-:W-:Y:S01]  /*3b80*/  IMAD.WIDE R50, R149.reuse, 0x4, R50 ;  /* 0x0000000495327825 */ /* 0x040fe200078e0232 */
[----:B------:R-:W-:Y:S01]  /*3b90*/  SHF.R.U64 R119, R174, 0x9, RZ ;  /* 0x00000009ae777819 */ /* 0x000fe200000012ff */
[----:B------:R-:W-:Y:S01]  /*3ba0*/  LDGSTS.E [R185+0x4004], desc[UR20][R84.64], P5 ;  /* 0x0400400054b97fae */ /* 0x000fe2000a921854 */
[----:B------:R-:W-:Y:S01]  /*3bb0*/  LOP3.LUT P4, RZ, R118, 0x1, RZ, 0xc0, !PT ;  /* 0x0000000176ff7812 */ /* 0x000fe2000788c0ff */
[----:B------:R-:W-:Y:S01]  /*3bc0*/  IMAD.WIDE R48, R149, 0x4, R48 ;  /* 0x0000000495307825 */ /* 0x000fe200078e0230 */
[----:B------:R-:W-:Y:S01]  /*3bd0*/  LOP3.LUT P5, RZ, R119, 0x1, RZ, 0xc0, !PT ;  /* 0x0000000177ff7812 */ /* 0x000fe200078ac0ff */
[----:B------:R2:W-:Y:S01]  /*3be0*/  LDGSTS.E [R185+0x4008], desc[UR20][R82.64], P6 ;  /* 0x0400800052b97fae */ /* 0x0005e2000b121854 */
[C---:B------:R-:W-:Y:S01]  /*3bf0*/  SHF.R.U64 R118, R174.reuse, 0x8, RZ ;  /* 0x00000008ae767819 */ /* 0x040fe200000012ff */
        /* <DEDUP_REMOVED lines=8> */
[C---:B------:R-:W-:Y:S01]  /*3c80*/  IMAD.WIDE R42, R149.reuse, 0x4, R42 ;  /* 0x00000004952a7825 */ /* 0x040fe200078e022a */
[----:B------:R-:W-:Y:S01]  /*3c90*/  LOP3.LUT P3, RZ, R86, 0x1, RZ, 0xc0, !PT ;  /* 0x0000000156ff7812 */ /* 0x000fe2000786c0ff */
[----:B------:R-:W-:Y:S01]  /*3ca0*/  LDGSTS.E [R183+0x4004], desc[UR20][R78.64], P4 ;  /* 0x040040004eb77fae */ /* 0x000fe2000a121854 */
[C---:B--2---:R-:W-:Y:S01]  /*3cb0*/  SHF.R.U64 R83, R174.reuse, 0x5, RZ ;  /* 0x00000005ae537819 */ /* 0x044fe200000012ff */
[----:B------:R-:W-:Y:S01]  /*3cc0*/  IMAD.WIDE R40, R149, 0x4, R40 ;  /* 0x0000000495287825 */ /* 0x000fe200078e0228 */
[----:B------:R-:W-:Y:S01]  /*3cd0*/  SHF.R.U64 R82, R174, 0x4, RZ ;  /* 0x00000004ae527819 */ /* 0x000fe200000012ff */
[----:B------:R2:W-:Y:S01]  /*3ce0*/  LDGSTS.E [R183+0x4008], desc[UR20][R72.64], P5 ;  /* 0x0400800048b77fae */ /* 0x0005e2000a921854 */
[----:B------:R-:W-:Y:S01]  /*3cf0*/  LOP3.LUT P4, RZ, R83, 0x1, RZ, 0xc0, !PT ;  /* 0x0000000153ff7812 */ /* 0x000fe2000788c0ff */
[----:B------:R-:W-:Y:S01]  /*3d00*/  IMAD.WIDE R38, R149, 0x4, R38 ;  /* 0x0000000495267825 */ /* 0x000fe200078e0226 */
[----:B------:R-:W-:Y:S01]  /*3d10*/  LOP3.LUT P5, RZ, R82, 0x1, RZ, 0xc0, !PT ;  /* 0x0000000152ff7812 */ /* 0x000fe200078ac0ff */
[----:B------:R-:W-:Y:S01]  /*3d20*/  LDGSTS.E [R183+0x400c], desc[UR20][R74.64], P6 ;  /* 0x0400c0004ab77fae */ /* 0x000fe2000b121854 */
[----:B------:R-:W-:Y:S01]  /*3d30*/  ISETP.GE.AND P6, PT, R105, R172, PT ;  /* 0x000000ac6900720c */ /* 0x000fe20003fc6270 */
[C---:B------:R-:W-:Y:S01]  /*3d40*/  IMAD.WIDE R34, R149.reuse, 0x4, R34 ;  /* 0x0000000495227825 */ /* 0x040fe200078e0222 */
[C---:B-1----:R-:W-:Y:S01]  /*3d50*/  SHF.R.U64 R77, R174.reuse, 0x3, RZ ;  /* 0x00000003ae4d7819 */ /* 0x042fe200000012ff */
[----:B------:R1:W-:Y:S01]  /*3d60*/  LDGSTS.E [R169+0x4000], desc[UR20][R70.64], P2 ;  /* 0x0400000046a97fae */ /* 0x0003e20009121854 */
[C---:B------:R-:W-:Y:S01]  /*3d70*/  SHF.R.U64 R76, R174.reuse, 0x2, RZ ;  /* 0x00000002ae4c7819 */ /* 0x040fe200000012ff */
[----:B------:R-:W-:Y:S01]  /*3d80*/  IMAD.WIDE R26, R149, 0x4, R26 ;  /* 0x00000004951a7825 */ /* 0x000fe200078e021a */
[----:B------:R-:W-:Y:S01]  /*3d90*/  SHF.R.U64 R174, R174, 0x1, RZ ;  /* 0x00000001aeae7819 */ /* 0x000fe200000012ff */
[----:B------:R3:W-:Y:S01]  /*3da0*/  LDGSTS.E [R169+0x4004], desc[UR20][R66.64], P3 ;  /* 0x0400400042a97fae */ /* 0x0007e20009921854 */
[----:B------:R-:W-:Y:S01]  /*3db0*/  LOP3.LUT P2, RZ, R77, 0x1, RZ, 0xc0, !PT ;  /* 0x000000014dff7812 */ /* 0x000fe2000784c0ff */
[----:B------:R-:W-:Y:S01]  /*3dc0*/  IMAD.WIDE R32, R149, 0x4, R32 ;  /* 0x0000000495207825 */ /* 0x000fe200078e0220 */
[----:B------:R-:W-:Y:S01]  /*3dd0*/  LOP3.LUT P3, RZ, R76, 0x1, RZ, 0xc0, !PT ;  /* 0x000000014cff7812 */ /* 0x000fe2000786c0ff */
[----:B------:R4:W-:Y:S01]  /*3de0*/  LDGSTS.E [R169+0x4008], desc[UR20][R68.64], P4 ;  /* 0x0400800044a97fae */ /* 0x0009e2000a121854 */
[----:B------:R-:W-:Y:S01]  /*3df0*/  ISETP.GT.AND P4, PT, R141, 0x3f, PT ;  /* 0x0000003f8d00780c */ /* 0x000fe20003f84270 */
[C---:B------:R-:W-:Y:S01]  /*3e00*/  IMAD.WIDE R30, R149.reuse, 0x4, R30 ;  /* 0x00000004951e7825 */ /* 0x040fe200078e021e */
[----:B--2---:R-:W-:Y:S01]  /*3e10*/  LOP3.LUT R72, R0, 0x1, RZ, 0xfc, !PT ;  /* 0x0000000100487812 */ /* 0x004fe200078efcff */
[----:B------:R2:W-:Y:S01]  /*3e20*/  LDGSTS.E [R169+0x400c], desc[UR20][R62.64], P5 ;  /* 0x0400c0003ea97fae */ /* 0x0005e2000a921854 */
[----:B-1----:R-:W-:Y:S01]  /*3e30*/  SEL R70, RZ, 0x4, P6 ;  /* 0x00000004ff467807 */ /* 0x002fe20003000000 */
[----:B------:R-:W-:Y:S01]  /*3e40*/  IMAD.WIDE R28, R149, 0x4, R28 ;  /* 0x00000004951c7825 */ /* 0x000fe200078e021c */
[----:B------:R-:W-:-:S02]  /*3e50*/  LOP3.LUT P5, RZ, R174, 0x1, RZ, 0xc0, !PT ;  /* 0x00000001aeff7812 */ /* 0x000fc400078ac0ff */
[----:B------:R-:W-:Y:S02]  /*3e60*/  CS2R R74, SRZ ;  /* 0x00000000004a7805 */ /* 0x000fe4000001ff00 */
[----:B------:R-:W-:Y:S01]  /*3e70*/  SEL R70, R70, RZ, P4 ;  /* 0x000000ff46467207 */ /* 0x000fe20002000000 */
[----:B------:R1:W-:Y:S01]  /*3e80*/  LDGSTS.E [R111+0x4000], desc[UR20][R60.64], P2 ;  /* 0x040000003c6f7fae */ /* 0x0003e20009121854 */
[----:B---3--:R-:W-:Y:S02]  /*3e90*/  LOP3.LUT R66, R0, 0x2, RZ, 0xfc, !PT ;  /* 0x0000000200427812 */ /* 0x008fe400078efcff */
[----:B----4-:R-:W-:Y:S02]  /*3ea0*/  CS2R R68, SRZ ;  /* 0x0000000000447805 */ /* 0x010fe4000001ff00 */
[----:B------:R-:W-:Y:S01]  /*3eb0*/  ISETP.NE.U32.AND P6, PT, R70, RZ, PT ;  /* 0x000000ff4600720c */ /* 0x000fe20003fc5070 */
[----:B------:R3:W-:Y:S01]  /*3ec0*/  LDGSTS.E [R111+0x4004], desc[UR20][R64.64], P3 ;  /* 0x04004000406f7fae */ /* 0x0007e20009921854 */
[----:B------:R-:W-:-:S02]  /*3ed0*/  ISETP.LT.AND P2, PT, R66, R147, !P0 ;  /* 0x000000934200720c */ /* 0x000fc40004741270 */
[----:B------:R-:W-:Y:S02]  /*3ee0*/  CS2R R70, SRZ ;  /* 0x0000000000467805 */ /* 0x000fe4000001ff00 */
[C---:B------:R-:W-:Y:S02]  /*3ef0*/  LOP3.LUT R66, R0.reuse, 0x3, RZ, 0xfc, !PT ;  /* 0x0000000300427812 */ /* 0x040fe400078efcff */
[----:B------:R-:W-:Y:S02]  /*3f00*/  CS2R R76, SRZ ;  /* 0x00000000004c7805 */ /* 0x000fe4000001ff00 */
[----:B--2---:R-:W-:Y:S01]  /*3f10*/  LOP3.LUT R62, R0, 0x4, RZ, 0xfc, !PT ;  /* 0x00000004003e7812 */ /* 0x004fe200078efcff */
[----:B------:R2:W-:Y:S01]  /*3f20*/  LDGSTS.E [R111+0x4008], desc[UR20][R58.64], P5 ;  /* 0x040080003a6f7fae */ /* 0x0005e2000a921854 */
[----:B------:R-:W-:Y:S02]  /*3f30*/  ISETP.LT.AND P4, PT, R72, R147, !P0 ;  /* 0x000000934800720c */ /* 0x000fe40004781270 */
[----:B-1----:R-:W-:-:S02]  /*3f40*/  CS2R R60, SRZ ;  /* 0x00000000003c7805 */ /* 0x002fc4000001ff00 */
[-C--:B------:R-:W-:Y:S01]  /*3f50*/  ISETP.LT.AND P3, PT, R66, R147.reuse, !P0 ;  /* 0x000000934200720c */ /* 0x080fe20004761270 */
[----:B------:R1:W-:Y:S01]  /*3f60*/  LDGSTS.E [R111+0x400c], desc[UR20][R24.64], !P1 ;  /* 0x0400c000186f7fae */ /* 0x0003e2000c921854 */
[----:B------:R-:W-:Y:S02]  /*3f70*/  ISETP.GE.AND P1, PT, R141, 0x20, PT ;  /* 0x000000208d00780c */ /* 0x000fe40003f26270 */
[----:B---3--:R-:W-:Y:S02]  /*3f80*/  CS2R R64, SRZ ;  /* 0x0000000000407805 */ /* 0x008fe4000001ff00 */
[----:B------:R-:W-:Y:S01]  /*3f90*/  ISETP.LT.AND P5, PT, R62, R147, !P0 ;  /* 0x000000933e00720c */ /* 0x000fe200047a1270 */
[----:B------:R-:W0:Y:S01]  /*3fa0*/  LDGDEPBAR ;  /* 0x00000000000079af */ /* 0x000e220000000000 */
[----:B------:R-:W-:Y:S02]  /*3fb0*/  CS2R R62, SRZ ;  /* 0x00000000003e7805 */ /* 0x000fe4000001ff00 */
[----:B------:R-:W-:-:S02]  /*3fc0*/  CS2R R66, SRZ ;  /* 0x0000000000427805 */ /* 0x000fc4000001ff00 */
[----:B------:R-:W-:Y:S01]  /*3fd0*/  CS2R R72, SRZ ;  /* 0x0000000000487805 */ /* 0x000fe2000001ff00 */
[----:B------:R3:W-:Y:S01]  /*3fe0*/  LDGSTS.E [R173+0xe000], desc[UR20][R56.64], P6 ;  /* 0x0e00000038ad7fae */ /* 0x0007e2000b121854 */
[----:B--2---:R-:W-:Y:S02]  /*3ff0*/  CS2R R58, SRZ ;  /* 0x00000000003a7805 */ /* 0x004fe4000001ff00 */
[----:B------:R-:W-:Y:S02]  /*4000*/  CS2R R78, SRZ ;  /* 0x00000000004e7805 */ /* 0x000fe4000001ff00 */
[----:B------:R-:W-:Y:S01]  /*4010*/  CS2R R80, SRZ ;  /* 0x0000000000507805 */ /* 0x000fe2000001ff00 */
[----:B------:R2:W-:Y:S01]  /*4020*/  LDGSTS.E [R173+0xe400], desc[UR20][R54.64], P6 ;  /* 0x0e40000036ad7fae */ /* 0x0005e2000b121854 */
[----:B------:R-:W-:Y:S02]  /*4030*/  CS2R R82, SRZ ;  /* 0x0000000000527805 */ /* 0x000fe4000001ff00 */
[----:B------:R-:W-:-:S02]  /*4040*/  CS2R R84, SRZ ;  /* 0x0000000000547805 */ /* 0x000fc4000001ff00 */
[----:B------:R-:W-:Y:S01]  /*4050*/  CS2R R86, SRZ ;  /* 0x0000000000567805 */ /* 0x000fe2000001ff00 */
[----:B------:R4:W-:Y:S01]  /*4060*/  LDGSTS.E [R173+0xe800], desc[UR20][R46.64], P6 ;  /* 0x0e8000002ead7fae */ /* 0x0009e2000b121854 */
[----:B-1----:R-:W-:Y:S01]  /*4070*/  CS2R R24, SRZ ;  /* 0x0000000000187805 */ /* 0x002fe2000001ff00 */
[----:B------:R-:W-:Y:S02]  /*4080*/  IMAD R111, R140, 0x10, R5 ;  /* 0x000000108c6f7824 */ /* 0x000fe400078e0205 */
[----:B------:R1:W-:Y:S01]  /*4090*/  LDGSTS.E [R173+0xec00], desc[UR20][R52.64], P6 ;  /* 0x0ec0000034ad7fae */ /* 0x0003e2000b121854 */
[----:B---3--:R-:W-:-:S03]  /*40a0*/  CS2R R56, SRZ ;  /* 0x0000000000387805 */ /* 0x008fc6000001ff00 */
[----:B------:R3:W-:Y:S01]  /*40b0*/  LDGSTS.E [R173+0xf000], desc[UR20][R50.64], P6 ;  /* 0x0f00000032ad7fae */ /* 0x0007e2000b121854 */
[----:B--2---:R-:W-:-:S03]  /*40c0*/  CS2R R54, SRZ ;  /* 0x0000000000367805 */ /* 0x004fc6000001ff00 */
[----:B------:R2:W-:Y:S01]  /*40d0*/  LDGSTS.E [R173+0xf400], desc[UR20][R48.64], P6 ;  /* 0x0f40000030ad7fae */ /* 0x0005e2000b121854 */
[----:B----4-:R-:W-:-:S03]  /*40e0*/  CS2R R46, SRZ ;  /* 0x00000000002e7805 */ /* 0x010fc6000001ff00 */
[----:B------:R4:W-:Y:S01]  /*40f0*/  LDGSTS.E [R173+0xf800], desc[UR20][R44.64], P6 ;  /* 0x0f8000002cad7fae */ /* 0x0009e2000b121854 */
[----:B-1----:R-:W-:-:S03]  /*4100*/  CS2R R52, SRZ ;  /* 0x0000000000347805 */ /* 0x002fc6000001ff00 */
        /* <DEDUP_REMOVED lines=18> */
[----:B------:R-:W0:Y:S01]  /*4230*/  LDGDEPBAR ;  /* 0x00000000000079af */ /* 0x000e220000000000 */
[----:B--2---:R-:W-:Y:S02]  /*4240*/  CS2R R32, SRZ ;  /* 0x0000000000207805 */ /* 0x004fe4000001ff00 */
[----:B----4-:R-:W-:Y:S02]  /*4250*/  CS2R R30, SRZ ;  /* 0x00000000001e7805 */ /* 0x010fe4000001ff00 */
[----:B-1----:R-:W-:Y:S01]  /*4260*/  CS2R R28, SRZ ;  /* 0x00000000001c7805 */ /* 0x002fe2000001ff00 */
[----:B------:R-:W-:Y:S06]  /*4270*/  @!P1 BRA `(.L_x_0) ;  /* 0x00000024000c9947 */ /* 0x000fec0003800000 */
[C---:B------:R-:W-:Y:S01]  /*4280*/  IMAD.SHL.U32 R29, R149.reuse, 0x8, RZ ;  /* 0x00000008951d7824 */ /* 0x040fe200078e00ff */
[----:B------:R-:W-:Y:S01]  /*4290*/  SHF.R.S32.HI R178, RZ, 0x1f, R149 ;  /* 0x0000001fffb27819 */ /* 0x000fe20000011495 */
[C---:B------:R-:W-:Y:S01]  /*42a0*/  IMAD.SHL.U32 R175, R149.reuse, 0x4, RZ ;  /* 0x0000000495af7824 */ /* 0x040fe200078e00ff */
[----:B------:R-:W-:Y:S01]  /*42b0*/  SHF.R.S32.HI R27, RZ, 0x1f, R142 ;  /* 0x0000001fff1b7819 */ /* 0x000fe2000001148e */
[----:B------:R-:W-:Y:S01]  /*42c0*/  IMAD.MOV.U32 R174, RZ, RZ, 0x1 ;  /* 0x00000001ffae7424 */ /* 0x000fe200078e00ff */
[----:B------:R-:W-:Y:S01]  /*42d0*/  SHF.L.U64.HI R30, R149, 0x3, R178 ;  /* 0x00000003951e7819 */ /* 0x000fe200000102b2 */
[----:B------:R-:W-:Y:S01]  /*42e0*/  IMAD.MOV.U32 R182, RZ, RZ, -0x1 ;  /* 0xffffffffffb67424 */ /* 0x000fe200078e00ff */
[----:B------:R-:W-:Y:S02]  /*42f0*/  LEA R114, P1, R142, R29, 0x2 ;  /* 0x0000001d8e727211 */ /* 0x000fe400078210ff */
[----:B------:R-:W-:Y:S02]  /*4300*/  CS2R R56, SRZ ;  /* 0x0000000000387805 */ /* 0x000fe4000001ff00 */
[----:B------:R-:W-:-:S02]  /*4310*/  SHF.R.S32.HI R25, RZ, 0x1f, R158 ;  /* 0x0000001fff197819 */ /* 0x000fc4000001149e */
[----:B------:R-:W-:Y:S02]  /*4320*/  CS2R R58, SRZ ;  /* 0x00000000003a7805 */ /* 0x000fe4000001ff00 */
[----:B------:R-:W-:Y:S02]  /*4330*/  LEA R248, P6, R158, R29, 0x2 ;  /* 0x0000001d9ef87211 */ /* 0x000fe400078c10ff */
[----:B------:R-:W-:Y:S02]  /*4340*/  CS2R R60, SRZ ;  /* 0x00000000003c7805 */ /* 0x000fe4000001ff00 */
[----:B------:R-:W-:Y:S02]  /*4350*/  LEA.HI.X R28, R142, R30, R27, 0x2, P1 ;  /* 0x0000001e8e1c7211 */ /* 0x000fe400008f141b */
        /* <DEDUP_REMOVED lines=50> */
[CC--:B------:R-:W-:Y:S02]  /*4680*/  LEA R132, P1, R164.reuse, R29.reuse, 0x2 ;  /* 0x0000001da4847211 */ /* 0x0c0fe400078210ff */
[-C--:B------:R-:W-:Y:S02]  /*4690*/  LEA.HI.X R131, R163, R30.reuse, R24, 0x2, P6 ;  /* 0x0000001ea3837211 */ /* 0x080fe400030f1418 */
[----:B------:R-:W-:Y:S02]  /*46a0*/  SHF.R.S32.HI R24, RZ, 0x1f, R165 ;  /* 0x0000001fff187819 */ /* 0x000fe400000114a5 */
[----:B------:R-:W-:Y:S02]  /*46b0*/  LEA R134, P6, R165, R29, 0x2 ;  /* 0x0000001da5867211 */ /* 0x000fe400078c10ff */
[----:B------:R-:W-:Y:S02]  /*46c0*/  LEA.HI.X R133, R164, R30, R25, 0x2, P1 ;  /* 0x0000001ea4857211 */ /* 0x000fe400008f1419 */
        /* <DEDUP_REMOVED lines=12> */
[----:B------:R-:W-:-:S02]  /*4790*/  IADD3 R114, P1, R114, UR6, RZ ;  /* 0x0000000672727c10 */ /* 0x000fc4000ff3e0ff */
[----:B------:R-:W-:Y:S02]  /*47a0*/  LEA.HI.X R25, R113, R30, R24, 0x2, P6 ;  /* 0x0000001e71197211 */ /* 0x000fe400030f1418 */
[----:B------:R-:W-:Y:S02]  /*47b0*/  CS2R R30, SRZ ;  /* 0x00000000001e7805 */ /* 0x000fe4000001ff00 */
[----:B------:R-:W-:Y:S02]  /*47c0*/  IADD3 R248, P6, R248, UR6, RZ ;  /* 0x00000006f8f87c10 */ /* 0x000fe4000ffde0ff */
[----:B------:R-:W-:Y:S02]  /*47d0*/  IADD3.X R113, R28, UR7, RZ, P1, !PT ;  /* 0x000000071c717c10 */ /* 0x000fe40008ffe4ff */
[----:B------:R-:W-:Y:S02]  /*47e0*/  CS2R R28, SRZ ;  /* 0x00000000001c7805 */ /* 0x000fe4000001ff00 */
[----:B------:R-:W-:-:S02]  /*47f0*/  IADD3 R116, P1, R116, UR6, RZ ;  /* 0x0000000674747c10 */ /* 0x000fc4000ff3e0ff */
[----:B------:R-:W-:Y:S02]  /*4800*/  IADD3.X R115, R115, UR7, RZ, P6, !PT ;  /* 0x0000000773737c10 */ /* 0x000fe4000b7fe4ff */
[----:B------:R-:W-:Y:S02]  /*4810*/  IADD3 R118, P6, R118, UR6, RZ ;  /* 0x0000000676767c10 */ /* 0x000fe4000ffde0ff */
[----:B------:R-:W-:Y:S02]  /*4820*/  IADD3.X R117, R117, UR7, RZ, P1, !PT ;  /* 0x0000000775757c10 */ /* 0x000fe40008ffe4ff */
[----:B------:R-:W-:Y:S02]  /*4830*/  IADD3 R120, P1, R120, UR6, RZ ;  /* 0x0000000678787c10 */ /* 0x000fe4000ff3e0ff */
[----:B------:R-:W-:Y:S02]  /*4840*/  IADD3.X R119, R119, UR7, RZ, P6, !PT ;  /* 0x0000000777777c10 */ /* 0x000fe4000b7fe4ff */
[----:B------:R-:W-:-:S02]  /*4850*/  IADD3 R122, P6, R122, UR6, RZ ;  /* 0x000000067a7a7c10 */ /* 0x000fc4000ffde0ff */
[----:B------:R-:W-:Y:S02]  /*4860*/  IADD3.X R121, R27, UR7, RZ, P1, !PT ;  /* 0x000000071b797c10 */ /* 0x000fe40008ffe4ff */
[----:B------:R-:W-:Y:S02]  /*4870*/  IADD3 R124, P1, R124, UR6, RZ ;  /* 0x000000067c7c7c10 */ /* 0x000fe4000ff3e0ff */
[----:B------:R-:W-:Y:S02]  /*4880*/  IADD3.X R123, R123, UR7, RZ, P6, !PT ;  /* 0x000000077b7b7c10 */ /* 0x000fe4000b7fe4ff */
[----:B------:R-:W-:Y:S02]  /*4890*/  IADD3 R126, P6, R126, UR6, RZ ;  /* 0x000000067e7e7c10 */ /* 0x000fe4000ffde0ff */
[----:B------:R-:W-:Y:S02]  /*48a0*/  IADD3.X R125, R26, UR7, RZ, P1, !PT ;  /* 0x000000071a7d7c10 */ /* 0x000fe40008ffe4ff */
[----:B------:R-:W-:-:S02]  /*48b0*/  CS2R R26, SRZ ;  /* 0x00000000001a7805 */ /* 0x000fc4000001ff00 */
[----:B------:R-:W-:Y:S02]  /*48c0*/  IADD3 R128, P1, R128, UR6, RZ ;  /* 0x0000000680807c10 */ /* 0x000fe4000ff3e0ff */
[----:B------:R-:W-:Y:S02]  /*48d0*/  IADD3.X R127, R127, UR7, RZ, P6, !PT ;  /* 0x000000077f7f7c10 */ /* 0x000fe4000b7fe4ff */
[----:B------:R-:W-:Y:S02]  /*48e0*/  IADD3 R130, P6, R130, UR6, RZ ;  /* 0x0000000682827c10 */ /* 0x000fe4000ffde0ff */
[----:B------:R-:W-:Y:S02]  /*48f0*/  IADD3.X R129, R129, UR7, RZ, P1, !PT ;  /* 0x0000000781817c10 */ /* 0x000fe40008ffe4ff */
[----:B------:R-:W-:Y:S02]  /*4900*/  IADD3 R132, P1, R132, UR6, RZ ;  /* 0x0000000684847c10 */ /* 0x000fe4000ff3e0ff */
[----:B------:R-:W-:-:S02]  /*4910*/  IADD3.X R131, R131, UR7, RZ, P6, !PT ;  /* 0x0000000783837c10 */ /* 0x000fc4000b7fe4ff */
[----:B------:R-:W-:Y:S02]  /*4920*/  IADD3 R134, P6, R134, UR6, RZ ;  /* 0x0000000686867c10 */ /* 0x000fe4000ffde0ff */
[----:B------:R-:W-:Y:S02]  /*4930*/  IADD3.X R133, R133, UR7, RZ, P1, !PT ;  /* 0x0000000785857c10 */ /* 0x000fe40008ffe4ff */
[----:B------:R-:W-:Y:S02]  /*4940*/  IADD3 R136, P1, R136, UR6, RZ ;  /* 0x0000000688887c10 */ /* 0x000fe4000ff3e0ff */
[----:B------:R-:W-:Y:S02]  /*4950*/  SHF.R.S32.HI R24, RZ, 0x1f, R143 ;  /* 0x0000001fff187819 */ /* 0x000fe4000001148f */
[----:B------:R-:W-:Y:S02]  /*4960*/  IADD3.X R135, R135, UR7, RZ, P6, !PT ;  /* 0x0000000787877c10 */ /* 0x000fe4000b7fe4ff */
[----:B------:R-:W-:-:S02]  /*4970*/  IADD3 R138, P6, R138, UR6, RZ ;  /* 0x000000068a8a7c10 */ /* 0x000fc4000ffde0ff */
[----:B------:R-:W-:Y:S02]  /*4980*/  IADD3.X R137, R137, UR7, RZ, P1, !PT ;  /* 0x0000000789897c10 */ /* 0x000fe40008ffe4ff */
[----:B------:R-:W-:Y:S02]  /*4990*/  SHF.L.U64.HI R171, R143, 0x2, R24 ;  /* 0x000000028fab7819 */ /* 0x000fe40000010218 */
[----:B------:R-:W-:Y:S02]  /*49a0*/  IADD3 R140, P1, R140, UR6, RZ ;  /* 0x000000068c8c7c10 */ /* 0x000fe4000ff3e0ff */
[----:B------:R-:W-:Y:S02]  /*49b0*/  SHF.R.S32.HI R24, RZ, 0x1f, R141 ;  /* 0x0000001fff187819 */ /* 0x000fe4000001148d */
[----:B------:R-:W-:Y:S02]  /*49c0*/  IADD3.X R139, R139, UR7, RZ, P6, !PT ;  /* 0x000000078b8b7c10 */ /* 0x000fe4000b7fe4ff */
[----:B------:R-:W-:-:S02]  /*49d0*/  IADD3 R142, P6, R142, UR6, RZ ;  /* 0x000000068e8e7c10 */ /* 0x000fc4000ffde0ff */
[----:B------:R-:W-:Y:S02]  /*49e0*/  IADD3.X R179, R168, UR7, RZ, P1, !PT ;  /* 0x00000007a8b37c10 */ /* 0x000fe40008ffe4ff */
[----:B------:R-:W-:Y:S01]  /*49f0*/  LEA.HI R240, R24, R141, RZ, 0x5 ;  /* 0x0000008d18f07211 */ /* 0x000fe200078f28ff */
[----:B------:R-:W-:Y:S01]  /*4a00*/  IMAD.MOV.U32 R141, RZ, RZ, RZ ;  /* 0x000000ffff8d7224 */ /* 0x000fe200078e00ff */
[----:B------:R-:W-:Y:S02]  /*4a10*/  LEA R144, P1, R109, R144, 0x3 ;  /* 0x000000906d907211 */ /* 0x000fe400078218ff */
[----:B------:R-:W-:Y:S02]  /*4a20*/  SHF.R.S32.HI R184, RZ, 0x1f, R109 ;  /* 0x0000001fffb87819 */ /* 0x000fe4000001146d */
[----:B------:R-:W-:Y:S02]  /*4a30*/  IADD3.X R143, R25, UR7, RZ, P6, !PT ;  /* 0x00000007198f7c10 */ /* 0x000fe4000b7fe4ff */
[----:B------:R-:W-:-:S02]  /*4a40*/  SHF.R.S32.HI R25, RZ, 0x1f, R170 ;  /* 0x0000001fff197819 */ /* 0x000fc400000114aa */
[----:B------:R-:W-:Y:S02]  /*4a50*/  SHF.L.U64.HI R178, R149, 0x2, R178 ;  /* 0x0000000295b27819 */ /* 0x000fe400000102b2 */
[----:B------:R-:W-:Y:S02]  /*4a60*/  SHF.R.S32.HI R240, RZ, 0x5, R240 ;  /* 0x00000005fff07819 */ /* 0x000fe400000114f0 */
[----:B------:R-:W-:Y:S02]  /*4a70*/  SHF.R.S32.HI R145, RZ, 0x1f, R148 ;  /* 0x0000001fff917819 */ /* 0x000fe40000011494 */
[----:B------:R-:W-:Y:S01]  /*4a80*/  IADD3 R144, P6, R144, UR4, RZ ;  /* 0x0000000490907c10 */ /* 0x000fe2000ffde0ff */
[----:B------:R-:W-:Y:S01]  /*4a90*/  VIADD R180, R240, 0xfffffffe ;  /* 0xfffffffef0b47836 */ /* 0x000fe20000000000 */
[----:B------:R-:W-:Y:S02]  /*4aa0*/  LEA.HI.X R171, R109, R171, R184, 0x3, P1 ;  /* 0x000000ab6dab7211 */ /* 0x000fe400008f1cb8 */
[----:B------:R-:W-:-:S02]  /*4ab0*/  SHF.R.S32.HI R186, RZ, 0x1f, R103 ;  /* 0x0000001fffba7819 */ /* 0x000fc40000011467 */
[----:B------:R-:W-:Y:S02]  /*4ac0*/  SHF.R.S32.HI R177, RZ, 0x1f, R102 ;  /* 0x0000001fffb17819 */ /* 0x000fe40000011466 */
[----:B------:R-:W-:Y:S02]  /*4ad0*/  SHF.R.S32.HI R190, RZ, 0x1f, R101 ;  /* 0x0000001fffbe7819 */ /* 0x000fe40000011465 */
[----:B------:R-:W-:Y:S02]  /*4ae0*/  SHF.R.S32.HI R173, RZ, 0x1f, R20 ;  /* 0x0000001fffad7819 */ /* 0x000fe40000011414 */
[----:B------:R-:W-:Y:S02]  /*4af0*/  SHF.R.S32.HI R169, RZ, 0x1f, R100 ;  /* 0x0000001fffa97819 */ /* 0x000fe40000011464 */
[----:B------:R-:W-:Y:S02]  /*4b00*/  SHF.R.S32.HI R196, RZ, 0x1f, R99 ;  /* 0x0000001fffc47819 */ /* 0x000fe40000011463 */
        /* <DEDUP_REMOVED lines=24> */
[----:B------:R-:W-:-:S02]  /*4c90*/  SHF.L.U64.HI R170, R170, 0x2, R25 ;  /* 0x00000002aaaa7819 */ /* 0x000fc40000010219 */
[----:B------:R-:W-:Y:S02]  /*4ca0*/  CS2R R24, SRZ ;  /* 0x0000000000187805 */ /* 0x000fe4000001ff00 */
[----:B------:R-:W-:Y:S02]  /*4cb0*/  SHF.L.U64.HI R145, R148, 0x2, R145 ;  /* 0x0000000294917819 */ /* 0x000fe40000010291 */
[----:B------:R-:W-:Y:S02]  /*4cc0*/  IADD3.X R171, R171, UR5, RZ, P6, !PT ;  /* 0x00000005abab7c10 */ /* 0x000fe4000b7fe4ff */
[----:B------:R-:W-:Y:S02]  /*4cd0*/  SHF.L.U64.HI R184, R109, 0x2, R184 ;  /* 0x000000026db87819 */ /* 0x000fe400000102b8 */
[----:B------:R-:W-:Y:S02]  /*4ce0*/  SHF.L.U64.HI R186, R103, 0x2, R186 ;  /* 0x0000000267ba7819 */ /* 0x000fe400000102ba */
[----:B------:R-:W-:-:S02]  /*4cf0*/  SHF.L.U64.HI R188, R102, 0x2, R177 ;  /* 0x0000000266bc7819 */ /* 0x000fc400000102b1 */
[----:B------:R-:W-:Y:S02]  /*4d00*/  SHF.L.U64.HI R190, R101, 0x2, R190 ;  /* 0x0000000265be7819 */ /* 0x000fe400000102be */
[----:B------:R-:W-:Y:S02]  /*4d10*/  SHF.L.U64.HI R192, R20, 0x2, R173 ;  /* 0x0000000214c07819 */ /* 0x000fe400000102ad */
[----:B------:R-:W-:Y:S02]  /*4d20*/  SHF.L.U64.HI R194, R100, 0x2, R169 ;  /* 0x0000000264c27819 */ /* 0x000fe400000102a9 */
        /* <DEDUP_REMOVED lines=24> */
[----:B------:R-:W-:-:S07]  /*4eb0*/  SHF.L.U64.HI R246, R8, 0x2, R149 ;  /* 0x0000000208f67819 */ /* 0x000fce0000010295 */
.L_x_1:
[----:B------:R-:W-:Y:S01]  /*4ec0*/  VIADD R182, R182, 0x1 ;  /* 0x00000001b6b67836 */ /* 0x000fe20000000000 */
[----:B------:R-:W-:-:S04]  /*4ed0*/  DEPBAR.LE SB0, 0x2 ;  /* 0x000080800000791a */ /* 0x000fc80000000000 */
[----:B------:R-:W-:Y:S01]  /*4ee0*/  BAR.SYNC.DEFER_BLOCKING 0x0 ;  /* 0x0000000000007b1d */ /* 0x000fe20000010000 */
[----:B------:R-:W-:Y:S02]  /*4ef0*/  ISETP.GT.AND P1, PT, R182, 0x2, PT ;  /* 0x00000002b600780c */ /* 0x000fe40003f24270 */
[----:B------:R-:W-:Y:S01]  /*4f00*/  CS2R R150, SRZ ;  /* 0x0000000000967805 */ /* 0x000fe2000001ff00 */
[----:B------:R-:W-:Y:S01]  /*4f10*/  VIADD R174, R174, 0x1 ;  /* 0x00000001aeae7836 */ /* 0x000fe20000000000 */
[----:B------:R-:W-:Y:S01]  /*4f20*/  SEL R182, R182, RZ, !P1 ;  /* 0x000000ffb6b67207 */ /* 0x000fe20004800000 */
[----:B------:R-:W-:Y:S01]  /*4f30*/  UMOV UR5, 0x40000040 ;  /* 0x4000004000057882 */ /* 0x000fe20000000000 */
[----:B------:R-:W-:-:S03]  /*4f40*/  UMOV UR7, 0x40000040 ;  /* 0x4000004000077882 */ /* 0x000fc60000000000 */
[C-C-:B------:R-:W-:Y:S02]  /*4f50*/  IMAD R149, R182.reuse, 0x2000, R5.reuse ;  /* 0x00002000b6957824 */ /* 0x140fe400078e0205 */
[----:B------:R-:W-:Y:S02]  /*4f60*/  IMAD R148, R182, 0x4000, R5 ;  /* 0x00004000b6947824 */ /* 0x000fe400078e0205 */
[----:B------:R-:W-:-:S03]  /*4f70*/  VIADD R149, R149, 0xc000 ;  /* 0x0000c00095957836 */ /* 0x000fc60000000000 */
[----:B------:R-:W-:Y:S02]  /*4f80*/  SHF.R.U32.HI R148, RZ, 0x4, R148 ;  /* 0x00000004ff947819 */ /* 0x000fe40000011694 */
[----:B------:R-:W-:Y:S02]  /*4f90*/  SHF.R.U32.HI R149, RZ, 0x4, R149 ;  /* 0x00000004ff957819 */ /* 0x000fe40000011695 */
[----:B------:R-:W-:Y:S02]  /*4fa0*/  SGXT.U32 R148, R148, 0xe ;  /* 0x0000000e9494781a */ /* 0x000fe40000000000 */
[----:B------:R-:W-:Y:S01]  /*4fb0*/  SGXT.U32 R149, R149, 0xe ;  /* 0x0000000e9595781a */ /* 0x000fe20000000000 */
[----:B------:R-:W-:Y:S01]  /*4fc0*/  WARPGROUP.ARRIVE ;  /* 0x00000000000079c5 */ /* 0x000fe20000000000 */
[----:B------:R-:W-:Y:S02]  /*4fd0*/  R2UR UR4, R148 ;  /* 0x00000000940472ca */ /* 0x000fe400000e0000 */
[----:B------:R-:W-:-:S02]  /*4fe0*/  R2UR UR6, R149 ;  /* 0x00000000950672ca */ /* 0x000fc400000e0000 */
[----:B------:R-:W-:Y:S02]  /*4ff0*/  IADD3 R148, P1, R148, 0x2, RZ ;  /* 0x0000000294947810 */ /* 0x000fe40007f3e0ff */
[----:B------:R-:W-:Y:S02]  /*5000*/  IADD3 R149, P6, R149, 0x2, RZ ;  /* 0x0000000295957810 */ /* 0x000fe40007fde0ff */
[----:B------:R-:W-:Y:S02]  /*5010*/  IADD3.X R150, R150, 0x40000040, RZ, P1, !PT ;  /* 0x4000004096967810 */ /* 0x000fe40000ffe4ff */
[----:B------:R-:W-:Y:S02]  /*5020*/  IADD3.X R151, R151, 0x40000040, RZ, P6, !PT ;  /* 0x4000004097977810 */ /* 0x000fe400037fe4ff */
[----:B------:R-:W-:Y:S02]  /*5030*/  R2UR UR8, R148 ;  /* 0x00000000940872ca */ /* 0x000fe400000e0000 */
[----:B------:R-:W-:Y:S01]  /*5040*/  R2UR UR9, R150 ;  /* 0x00000000960972ca */ /* 0x000fe200000e0000 */
[----:B------:R-:W-:Y:S01]  /*5050*/  HGMMA.64x64x8.F32.TF32 R56, gdesc[UR4], R56 ;  /* 0x04e00000043879f0 */ /* 0x000fe20008702838 */
[----:B------:R-:W-:Y:S01]  /*5060*/  R2UR UR10, R149 ;  /* 0x00000000950a72ca */ /* 0x000fe200000e0000 */
[----:B------:R-:W-:Y:S01]  /*5070*/  IMAD.MOV.U32 R149, RZ, RZ, R171 ;  /* 0x000000ffff957224 */ /* 0x000fe200078e00ab */
[----:B------:R-:W-:-:S02]  /*5080*/  R2UR UR11, R151 ;  /* 0x00000000970b72ca */ /* 0x000fc400000e0000 */
[----:B------:R-:W-:Y:S02]  /*5090*/  ISETP.GT.AND P1, PT, R146, RZ, PT ;  /* 0x000000ff9200720c */ /* 0x000fe40003f24270 */
[C---:B------:R-:W-:Y:S01]  /*50a0*/  ISETP.GE.AND P6, PT, R141.reuse, R180, PT ;  /* 0x000000b48d00720c */ /* 0x040fe20003fc6270 */
[----:B------:R-:W-:Y:S01]  /*50b0*/  VIADD R141, R141, 0x1 ;  /* 0x000000018d8d7836 */ /* 0x000fe20000000000 */
[----:B------:R-:W-:Y:S02]  /*50c0*/  SEL R148, RZ, 0x4, !P1 ;  /* 0x00000004ff947807 */ /* 0x000fe40004800000 */
[----:B------:R-:W-:Y:S01]  /*50d0*/  ISETP.GT.AND P1, PT, R174, 0x2, PT ;  /* 0x00000002ae00780c */ /* 0x000fe20003f24270 */
[----:B------:R-:W-:Y:S01]  /*50e0*/  UIADD3.64 UR12, UR8, 0x2, URZ ;  /* 0x00000002080c7897 */ /* 0x000fe2000fffe03f */
[----:B------:R-:W-:Y:S01]  /*50f0*/  SEL R148, R148, RZ, !P6 ;  /* 0x000000ff94947207 */ /* 0x000fe20007000000 */
[----:B------:R-:W-:Y:S01]  /*5100*/  UIADD3.64 UR16, UR8, 0x4, URZ ;  /* 0x0000000408107897 */ /* 0x000fe2000fffe03f */
[----:B------:R-:W-:Y:S01]  /*5110*/  SEL R174, R174, RZ, !P1 ;  /* 0x000000ffaeae7207 */ /* 0x000fe20004800000 */
[----:B------:R-:W-:Y:S01]  /*5120*/  UIADD3.64 UR14, UR10, 0x2, URZ ;  /* 0x000000020a0e7897 */ /* 0x000fe2000fffe03f */
[----:B------:R-:W-:Y:S01]  /*5130*/  ISETP.NE.U32.AND P1, PT, R148, RZ, PT ;  /* 0x000000ff9400720c */ /* 0x000fe20003f25070 */
[----:B------:R-:W-:Y:S01]  /*5140*/  UIADD3.64 UR18, UR10, 0x4, URZ ;  /* 0x000000040a127897 */ /* 0x000fe2000fffe03f */
[----:B------:R-:W-:Y:S01]  /*5150*/  IMAD.MOV.U32 R148, RZ, RZ, R144 ;  /* 0x000000ffff947224 */ /* 0x000fe200078e0090 */
[----:B------:R-:W-:Y:S01]  /*5160*/  UIADD3.64 UR4, UR8, 0x1fe, URZ ;  /* 0x000001fe08047897 */ /* 0x000fe2000fffe03f */
[----:B------:R-:W-:-:S02]  /*5170*/  IMAD R155, R174, 0x4000, R5 ;  /* 0x00004000ae9b7824 */ /* 0x000fc400078e0205 */
[----:B------:R-:W-:Y:S02]  /*5180*/  IMAD R181, R174, 0x2000, R5 ;  /* 0x00002000aeb57824 */ /* 0x000fe400078e0205 */
[--C-:B------:R-:W-:Y:S02]  /*5190*/  IMAD.IADD R157, R6, 0x1, R155.reuse ;  /* 0x00000001069d7824 */ /* 0x100fe400078e029b */
[----:B------:R-:W-:Y:S02]  /*51a0*/  IMAD.IADD R159, R88, 0x1, R155 ;  /* 0x00000001589f7824 */ /* 0x000fe400078e029b */
[--C-:B------:R-:W-:Y:S02]  /*51b0*/  IMAD.IADD R183, R4, 0x1, R181.reuse ;  /* 0x0000000104b77824 */ /* 0x100fe400078e02b5 */
[----:B------:R-:W-:Y:S01]  /*51c0*/  IMAD.IADD R181, R112, 0x1, R181 ;  /* 0x0000000170b57824 */ /* 0x000fe200078e02b5 */
[----:B------:R-:W-:Y:S04]  /*51d0*/  HGMMA.64x64x8.F32.TF32 R56, gdesc[UR8], R56 ;  /* 0x04e00000083879f0 */ /* 0x000fe80008702838 */
[----:B------:R-:W-:Y:S01]  /*51e0*/  HGMMA.64x64x8.F32.TF32 R56, gdesc[UR12], R56 ;  /* 0x04e000000c3879f0 */ /* 0x000fe20008702838 */
[----:B------:R-:W-:-:S03]  /*51f0*/  UIADD3.64 UR12, UR8, 0x202, URZ ;  /* 0x00000202080c7897 */ /* 0x000fc6000fffe03f */
[----:B------:R-:W-:Y:S04]  /*5200*/  HGMMA.64x64x8.F32.TF32 R56, gdesc[UR16], R56 ;  /* 0x04e00000103879f0 */ /* 0x000fe80008702838 */
[----:B------:R-:W-:Y:S01]  /*5210*/  HGMMA.64x64x8.F32.TF32 R24, gdesc[UR4], R24 ;  /* 0x04e00000041879f0 */ /* 0x000fe20008702818 */
[----:B------:R-:W-:Y:S01]  /*5220*/  UIADD3.64 UR4, UR8, 0x200, URZ ;  /* 0x0000020008047897 */ /* 0x000fe2000fffe03f */
[----:B------:R-:W-:Y:S01]  /*5230*/  UMOV UR6, UR10 ;  /* 0x0000000a00067c82 */ /* 0x000fe20008000000 */
[----:B------:R-:W-:-:S07]  /*5240*/  UMOV UR7, UR11 ;  /* 0x0000000b00077c82 */ /* 0x000fce0008000000 */
[----:B------:R-:W-:Y:S01]  /*5250*/  HGMMA.64x64x8.F32.TF32 R24, gdesc[UR4], R24 ;  /* 0x04e00000041879f0 */ /* 0x000fe20008702818 */
[----:B------:R-:W-:Y:S01]  /*5260*/  UIADD3.64 UR4, UR8, 0x204, URZ ;  /* 0x0000020408047897 */ /* 0x000fe2000fffe03f */
[----:B------:R-:W-:Y:S01]  /*5270*/  UMOV UR6, UR18 ;  /* 0x0000001200067c82 */ /* 0x000fe20008000000 */
[----:B------:R-:W-:Y:S01]  /*5280*/  UMOV UR7, UR19 ;  /* 0x0000001300077c82 */ /* 0x000fe20008000000 */
[----:B------:R-:W-:Y:S06]  /*5290*/  HGMMA.64x64x8.F32.TF32 R24, gdesc[UR12], R24 ;  /* 0x04e000000c1879f0 */ /* 0x000fec0008702818 */
[----:B------:R-:W-:Y:S03]  /*52a0*/  HGMMA.64x64x8.F32.TF32 R24, gdesc[UR4], R24, gsb0 ;  /* 0x04e00000041879f0 */ /* 0x000fe60008002818 */
[----:B------:R-:W-:-:S02]  /*52b0*/  WARPGROUP.DEPBAR.LE gsb0, 0x1 ;  /* 0x00008000000079c5 */ /* 0x000fc40000010100 */
[----:B------:R-:W-:Y:S06]  /*52c0*/  BAR.SYNC.DEFER_BLOCKING 0x0 ;  /* 0x0000000000007b1d */ /* 0x000fec0000010000 */
[----:B------:R-:W-:Y:S01]  /*52d0*/  @!PT LDS RZ, [RZ] ;  /* 0x00000000fffff984 */ /* 0x000fe20000000800 */
[----:B------:R-:W-:Y:S01]  /*52e0*/  @!PT LDS RZ, [RZ] ;  /* 0x00000000fffff984 */ /* 0x000fe20000000800 */
[----:B------:R-:W-:Y:S01]  /*52f0*/  @!PT LDS RZ, [RZ] ;  /* 0x00000000fffff984 */ /* 0x000fe20000000800 */
[----:B------:R1:W-:Y:S01]  /*5300*/  LDGSTS.E [R157], desc[UR20][R148.64], P1 ;  /* 0x00000000949d7fae */ /* 0x0003e20008921854 */
[----:B------:R-:W-:-:S04]  /*5310*/  ISETP.GT.AND P1, PT, R146, 0x1, PT ;  /* 0x000000019200780c */ /* 0x000fc80003f24270 */
[----:B------:R-:W-:Y:S02]  /*5320*/  SEL R151, RZ, 0x4, !P1 ;  /* 0x00000004ff977807 */ /* 0x000fe40004800000 */
[----:B------:R-:W-:Y:S02]  /*5330*/  IADD3 R150, P1, R7, R144, RZ ;  /* 0x0000009007967210 */ /* 0x000fe40007f3e0ff */
[----:B------:R-:W-:-:S03]  /*5340*/  SEL R152, R151, RZ, !P6 ;  /* 0x000000ff97987207 */ /* 0x000fc60007000000 */
[----:B------:R-:W-:Y:S01]  /*5350*/  IMAD.X R151, R171, 0x1, R145, P1 ;  /* 0x00000001ab977824 */ /* 0x000fe200008e0691 */
[----:B------:R-:W-:-:S13]  /*5360*/  ISETP.NE.U32.AND P1, PT, R152, RZ, PT ;  /* 0x000000ff9800720c */ /* 0x000fda0003f25070 */
[----:B------:R2:W-:Y:S01]  /*5370*/  LDGSTS.E [R157+0x4], desc[UR20][R150.64], P1 ;  /* 0x00004000969d7fae */ /* 0x0005e20008921854 */
[----:B------:R-:W-:-:S04]  /*5380*/  ISETP.GT.AND P1, PT, R146, 0x2, PT ;  /* 0x000000029200780c */ /* 0x000fc80003f24270 */
[----:B------:R-:W-:Y:S02]  /*5390*/  SEL R153, RZ, 0x4, !P1 ;  /* 0x00000004ff997807 */ /* 0x000fe40004800000 */
[----:B------:R-:W-:Y:S02]  /*53a0*/  LEA R152, P1, R8, R144, 0x2 ;  /* 0x0000009008987211 */ /* 0x000fe400078210ff */
[----:B-1----:R-:W-:-:S03]  /*53b0*/  SEL R148, R153, RZ, !P6 ;  /* 0x000000ff99947207 */ /* 0x002fc60007000000 */
[----:B------:R-:W-:Y:S01]  /*53c0*/  IMAD.X R153, R171, 0x1, R246, P1 ;  /* 0x00000001ab997824 */ /* 0x000fe200008e06f6 */
[----:B------:R-:W-:-:S13]  /*53d0*/  ISETP.NE.U32.AND P1, PT, R148, RZ, PT ;  /* 0x000000ff9400720c */ /* 0x000fda0003f25070 */
[----:B------:R1:W-:Y:S01]  /*53e0*/  LDGSTS.E [R157+0x8], desc[UR20][R152.64], P1 ;  /* 0x00008000989d7fae */ /* 0x0003e20008921854 */
[----:B------:R-:W-:-:S04]  /*53f0*/  ISETP.GT.AND P1, PT, R146, 0x3, PT ;  /* 0x000000039200780c */ /* 0x000fc80003f24270 */
[----:B------:R-:W-:Y:S02]  /*5400*/  SEL R149, RZ, 0x4, !P1 ;  /* 0x00000004ff957807 */ /* 0x000fe40004800000 */
[----:B------:R-:W-:Y:S02]  /*5410*/  LEA R148, P1, R9, R144, 0x2 ;  /* 0x0000009009947211 */ /* 0x000fe400078210ff */
[----:B--2---:R-:W-:-:S03]  /*5420*/  SEL R150, R149, RZ, !P6 ;  /* 0x000000ff95967207 */ /* 0x004fc60007000000 */
        /* <DEDUP_REMOVED lines=8> */
[----:B------:R-:W-:Y:S01]  /*54b0*/  ISETP.NE.U32.AND P1, PT, R152, RZ, PT ;  /* 0x000000ff9800720c */ /* 0x000fe20003f25070 */
[----:B--2---:R-:W-:-:S12]  /*54c0*/  IMAD.IADD R157, R90, 0x1, R155 ;  /* 0x000000015a9d7824 */ /* 0x004fd800078e029b */
[----:B------:R1:W-:Y:S01]  /*54d0*/  LDGSTS.E [R159], desc[UR20][R150.64], P1 ;  /* 0x00000000969f7fae */ /* 0x0003e20008921854 */
[----:B------:R-:W-:-:S04]  /*54e0*/  ISETP.GT.AND P1, PT, R146, 0x5, PT ;  /* 0x000000059200780c */ /* 0x000fc80003f24270 */
[----:B------:R-:W-:Y:S02]  /*54f0*/  SEL R152, RZ, 0x4, !P1 ;  /* 0x00000004ff987807 */ /* 0x000fe40004800000 */
[----:B------:R-:W-:Y:S02]  /*5500*/  LEA R148, P1, R11, R144, 0x2 ;  /* 0x000000900b947211 */ /* 0x000fe400078210ff */
        /* <DEDUP_REMOVED lines=169> */
[----:B------:R1:W-:Y:S01]  /*5fa0*/  LDGSTS.E [R159], desc[UR20][R150.64], P1 ;  /* 0x00000000969f7fae */ /* 0x0003e20008921854 */
[----:B------:R-:W-:-:S04]  /*5fb0*/  ISETP.GT.AND P1, PT, R146, 0x1d, PT ;  /* 0x0000001d9200780c */ /* 0x000fc80003f24270 */
[----:B------:R-:W-:Y:S02]  /*5fc0*/  SEL R152, RZ, 0x4, !P1 ;  /* 0x00000004ff987807 */ /* 0x000fe40004800000 */
[----:B--2---:R-:W-:Y:S02]  /*5fd0*/  LEA R148, P1, R101, R144, 0x2 ;  /* 0x0000009065947211 */ /* 0x004fe400078210ff */
        /* <DEDUP_REMOVED lines=10> */
[----:B------:R-:W-:Y:S01]  /*6080*/  LDGSTS.E [R159+0x8], desc[UR20][R152.64], P1 ;  /* 0x00008000989f7fae */ /* 0x000fe20008921854 */
[----:B------:R-:W-:-:S04]  /*6090*/  ISETP.GT.AND P1, PT, R146, 0x1f, PT ;  /* 0x0000001f9200780c */ /* 0x000fc80003f24270 */
[----:B------:R-:W-:Y:S02]  /*60a0*/  SEL R150, RZ, 0x4, !P1 ;  /* 0x00000004ff967807 */ /* 0x000fe40004800000 */
[----:B------:R-:W-:Y:S02]  /*60b0*/  LEA R154, P1, R103, R144, 0x2 ;  /* 0x00000090679a7211 */ /* 0x000fe400078210ff */
[----:B------:R-:W-:-:S03]  /*60c0*/  SEL R150, R150, RZ, !P6 ;  /* 0x000000ff96967207 */ /* 0x000fc60007000000 */
[----:B------:R-:W-:Y:S01]  /*60d0*/  IMAD.X R155, R171, 0x1, R186, P1 ;  /* 0x00000001ab9b7824 */ /* 0x000fe200008e06ba */
[----:B------:R-:W-:-:S13]  /*60e0*/  ISETP.NE.U32.AND P1, PT, R150, RZ, PT ;  /* 0x000000ff9600720c */ /* 0x000fda0003f25070 */
[----:B------:R1:W-:Y:S01]  /*60f0*/  LDGSTS.E [R159+0xc], desc[UR20][R154.64], P1 ;  /* 0x0000c0009a9f7fae */ /* 0x0003e20008921854 */
[----:B------:R-:W-:Y:S01]  /*6100*/  ISETP.GE.AND P1, PT, R105, R146, PT ;  /* 0x000000926900720c */ /* 0x000fe20003f26270 */
[----:B------:R-:W-:Y:S02]  /*6110*/  VIADD R146, R146, 0xffffffe0 ;  /* 0xffffffe092927836 */ /* 0x000fe40000000000 */
[----:B------:R-:W0:Y:S01]  /*6120*/  LDGDEPBAR ;  /* 0x00000000000079af */ /* 0x000e220000000000 */
[----:B--2---:R-:W-:Y:S02]  /*6130*/  SEL R148, RZ, 0x4, P1 ;  /* 0x00000004ff947807 */ /* 0x004fe40000800000 */
[C---:B------:R-:W-:Y:S02]  /*6140*/  IADD3 R166, P1, R107.reuse, R142, RZ ;  /* 0x0000008e6ba67210 */ /* 0x040fe40007f3e0ff */
[----:B------:R-:W-:Y:S02]  /*6150*/  SEL R148, R148, RZ, !P6 ;  /* 0x000000ff94947207 */ /* 0x000fe40007000000 */
[----:B------:R-:W-:Y:S01]  /*6160*/  IADD3 R164, P6, R107, R138, RZ ;  /* 0x0000008a6ba47210 */ /* 0x000fe20007fde0ff */
[----:B------:R-:W-:Y:S01]  /*6170*/  IMAD.X R167, R143, 0x1, R170, P1 ;  /* 0x000000018fa77824 */ /* 0x000fe200008e06aa */
[----:B------:R-:W-:-:S03]  /*6180*/  IADD3 R162, P1, R107, R134, RZ ;  /* 0x000000866ba27210 */ /* 0x000fc60007f3e0ff */
[--C-:B------:R-:W-:Y:S01]  /*6190*/  IMAD.X R165, R139, 0x1, R170.reuse, P6 ;  /* 0x000000018ba57824 */ /* 0x100fe200030e06aa */
[----:B------:R-:W-:Y:S01]  /*61a0*/  IADD3 R150, P6, R107, R130, RZ ;  /* 0x000000826b967210 */ /* 0x000fe20007fde0ff */
[----:B------:R-:W-:Y:S01]  /*61b0*/  IMAD.X R163, R135, 0x1, R170, P1 ;  /* 0x0000000187a37824 */ /* 0x000fe200008e06aa */
[----:B------:R-:W-:-:S03]  /*61c0*/  IADD3 R160, P1, R107, R126, RZ ;  /* 0x0000007e6ba07210 */ /* 0x000fc60007f3e0ff */
[--C-:B------:R-:W-:Y:S01]  /*61d0*/  IMAD.X R151, R131, 0x1, R170.reuse, P6 ;  /* 0x0000000183977824 */ /* 0x100fe200030e06aa */
[----:B-1----:R-:W-:Y:S01]  /*61e0*/  IADD3 R154, P6, R107, R122, RZ ;  /* 0x0000007a6b9a7210 */ /* 0x002fe20007fde0ff */
[----:B------:R-:W-:Y:S01]  /*61f0*/  IMAD.X R161, R127, 0x1, R170, P1 ;  /* 0x000000017fa17824 */ /* 0x000fe200008e06aa */
[----:B------:R-:W-:-:S03]  /*6200*/  IADD3 R158, P1, R107, R118, RZ ;  /* 0x000000766b9e7210 */ /* 0x000fc60007f3e0ff */
[--C-:B------:R-:W-:Y:S01]  /*6210*/  IMAD.X R155, R123, 0x1, R170.reuse, P6 ;  /* 0x000000017b9b7824 */ /* 0x100fe200030e06aa */
[----:B------:R-:W-:Y:S01]  /*6220*/  IADD3 R152, P6, R107, R248, RZ ;  /* 0x000000f86b987210 */ /* 0x000fe20007fde0ff */
[----:B------:R-:W-:Y:S01]  /*6230*/  IMAD.X R159, R119, 0x1, R170, P1 ;  /* 0x00000001779f7824 */ /* 0x000fe200008e06aa */
[----:B------:R-:W-:-:S03]  /*6240*/  ISETP.NE.U32.AND P1, PT, R148, RZ, PT ;  /* 0x000000ff9400720c */ /* 0x000fc60003f25070 */
[----:B------:R-:W-:Y:S01]  /*6250*/  IMAD.X R153, R115, 0x1, R170, P6 ;  /* 0x0000000173997824 */ /* 0x000fe200030e06aa */
[----:B------:R-:W-:-:S05]  /*6260*/  IADD3 R156, P6, R107, R140, RZ ;  /* 0x0000008c6b9c7210 */ /* 0x000fca0007fde0ff */
[----:B------:R-:W-:Y:S01]  /*6270*/  IMAD.X R157, R179, 0x1, R170, P6 ;  /* 0x00000001b39d7824 */ /* 0x000fe200030e06aa */
[----:B------:R-:W-:-:S03]  /*6280*/  IADD3 R148, P6, R107, R136, RZ ;  /* 0x000000886b947210 */ /* 0x000fc60007fde0ff */
[----:B------:R-:W-:Y:S02]  /*6290*/  LDGSTS.E [R183+0xc000], desc[UR20][R166.64], P1 ;  /* 0x0c000000a6b77fae */ /* 0x000fe40008921854 */
[--C-:B------:R-:W-:Y:S01]  /*62a0*/  IMAD.X R149, R137, 0x1, R170.reuse, P6 ;  /* 0x0000000189957824 */ /* 0x100fe200030e06aa */
[----:B------:R-:W-:Y:S01]  /*62b0*/  IADD3 R168, P6, R107, R132, RZ ;  /* 0x000000846ba87210 */ /* 0x000fe20007fde0ff */
[----:B------:R-:W-:Y:S04]  /*62c0*/  LDGSTS.E [R183+0xc400], desc[UR20][R164.64], P1 ;  /* 0x0c400000a4b77fae */ /* 0x000fe80008921854 */
[--C-:B------:R-:W-:Y:S01]  /*62d0*/  IMAD.X R169, R133, 0x1, R170.reuse, P6 ;  /* 0x0000000185a97824 */ /* 0x100fe200030e06aa */
[----:B------:R-:W-:Y:S01]  /*62e0*/  IADD3 R172, P6, R107, R128, RZ ;  /* 0x000000806bac7210 */ /* 0x000fe20007fde0ff */
[----:B------:R1:W-:Y:S04]  /*62f0*/  LDGSTS.E [R183+0xc800], desc[UR20][R162.64], P1 ;  /* 0x0c800000a2b77fae */ /* 0x0003e80008921854 */
[--C-:B------:R-:W-:Y:S01]  /*6300*/  IMAD.X R173, R129, 0x1, R170.reuse, P6 ;  /* 0x0000000181ad7824 */ /* 0x100fe200030e06aa */
[----:B------:R-:W-:Y:S01]  /*6310*/  IADD3 R176, P6, R107, R124, RZ ;  /* 0x0000007c6bb07210 */ /* 0x000fe20007fde0ff */
[----:B------:R2:W-:Y:S04]  /*6320*/  LDGSTS.E [R183+0xcc00], desc[UR20][R150.64], P1 ;  /* 0x0cc0000096b77fae */ /* 0x0005e80008921854 */
[----:B------:R-:W-:Y:S01]  /*6330*/  IMAD.X R177, R125, 0x1, R170, P6 ;  /* 0x000000017db17824 */ /* 0x000fe200030e06aa */
[----:B------:R-:W-:Y:S01]  /*6340*/  LDGSTS.E [R183+0xd000], desc[UR20][R160.64], P1 ;  /* 0x0d000000a0b77fae */ /* 0x000fe20008921854 */
[----:B-1----:R-:W-:-:S03]  /*6350*/  IADD3 R162, P6, R107, R120, RZ ;  /* 0x000000786ba27210 */ /* 0x002fc60007fde0ff */
[----:B------:R1:W-:Y:S02]  /*6360*/  LDGSTS.E [R183+0xd400], desc[UR20][R154.64], P1 ;  /* 0x0d4000009ab77fae */ /* 0x0003e40008921854 */
[--C-:B------:R-:W-:Y:S01]  /*6370*/  IMAD.X R163, R121, 0x1, R170.reuse, P6 ;  /* 0x0000000179a37824 */ /* 0x100fe200030e06aa */
[----:B--2---:R-:W-:Y:S01]  /*6380*/  IADD3 R150, P6, R107, R116, RZ ;  /* 0x000000746b967210 */ /* 0x004fe20007fde0ff */
[----:B------:R2:W-:Y:S04]  /*6390*/  LDGSTS.E [R183+0xd800], desc[UR20][R158.64], P1 ;  /* 0x0d8000009eb77fae */ /* 0x0005e80008921854 */
[----:B------:R-:W-:Y:S01]  /*63a0*/  IMAD.X R151, R117, 0x1, R170, P6 ;  /* 0x0000000175977824 */ /* 0x000fe200030e06aa */
[----:B------:R2:W-:Y:S01]  /*63b0*/  LDGSTS.E [R183+0xdc00], desc[UR20][R152.64], P1 ;  /* 0x0dc0000098b77fae */ /* 0x0005e20008921854 */
[----:B-1----:R-:W-:-:S03]  /*63c0*/  IADD3 R154, P6, R107, R114, RZ ;  /* 0x000000726b9a7210 */ /* 0x002fc60007fde0ff */
[----:B------:R2:W-:Y:S04]  /*63d0*/  LDGSTS.E [R181+0xc200], desc[UR20][R156.64], P1 ;  /* 0x0c2000009cb57fae */ /* 0x0005e80008921854 */
[----:B------:R2:W-:Y:S01]  /*63e0*/  LDGSTS.E [R181+0xc600], desc[UR20][R148.64], P1 ;  /* 0x0c60000094b57fae */ /* 0x0005e20008921854 */
[C---:B------:R-:W-:Y:S01]  /*63f0*/  IMAD.X R155, R113.reuse, 0x1, R170, P6 ;  /* 0x00000001719b7824 */ /* 0x040fe200030e06aa */
[-C--:B------:R-:W-:Y:S02]  /*6400*/  IADD3 R114, P6, R114, R175.reuse, RZ ;  /* 0x000000af72727210 */ /* 0x080fe40007fde0ff */
[----:B------:R2:W-:Y:S03]  /*6410*/  LDGSTS.E [R181+0xca00], desc[UR20][R168.64], P1 ;  /* 0x0ca00000a8b57fae */ /* 0x0005e60008921854 */
[----:B------:R-:W-:Y:S01]  /*6420*/  IMAD.X R113, R113, 0x1, R178, P6 ;  /* 0x0000000171717824 */ /* 0x000fe200030e06b2 */
[----:B------:R2:W-:Y:S01]  /*6430*/  LDGSTS.E [R181+0xce00], desc[UR20][R172.64], P1 ;  /* 0x0ce00000acb57fae */ /* 0x0005e20008921854 */
[----:B------:R-:W-:-:S03]  /*6440*/  IADD3 R116, P6, R116, R175, RZ ;  /* 0x000000af74747210 */ /* 0x000fc60007fde0ff */
[----:B------:R2:W-:Y:S02]  /*6450*/  LDGSTS.E [R181+0xd200], desc[UR20][R176.64], P1 ;  /* 0x0d200000b0b57fae */ /* 0x0005e40008921854 */
[--C-:B------:R-:W-:Y:S01]  /*6460*/  IMAD.X R117, R117, 0x1, R178.reuse, P6 ;  /* 0x0000000175757824 */ /* 0x100fe200030e06b2 */
[-C--:B------:R-:W-:Y:S01]  /*6470*/  IADD3 R120, P6, R120, R175.reuse, RZ ;  /* 0x000000af78787210 */ /* 0x080fe20007fde0ff */
[----:B------:R2:W-:Y:S04]  /*6480*/  LDGSTS.E [R181+0xd600], desc[UR20][R162.64], P1 ;  /* 0x0d600000a2b57fae */ /* 0x0005e80008921854 */
[----:B------:R2:W-:Y:S01]  /*6490*/  LDGSTS.E [R181+0xda00], desc[UR20][R150.64], P1 ;  /* 0x0da0000096b57fae */ /* 0x0005e20008921854 */
[----:B------:R-:W-:Y:S01]  /*64a0*/  IMAD.X R121, R121, 0x1, R178, P6 ;  /* 0x0000000179797824 */ /* 0x000fe200030e06b2 */
[----:B------:R-:W-:-:S02]  /*64b0*/  IADD3 R124, P6, R124, R175, RZ ;  /* 0x000000af7c7c7210 */ /* 0x000fc40007fde0ff */
[----:B------:R2:W-:Y:S01]  /*64c0*/  LDGSTS.E [R181+0xde00], desc[UR20][R154.64], P1 ;  /* 0x0de000009ab57fae */ /* 0x0005e20008921854 */
[-C--:B------:R-:W-:Y:S02]  /*64d0*/  IADD3 R248, P1, R248, R175.reuse, RZ ;  /* 0x000000aff8f87210 */ /* 0x080fe40007f3e0ff */
[--C-:B------:R-:W-:Y:S01]  /*64e0*/  IMAD.X R125, R125, 0x1, R178.reuse, P6 ;  /* 0x000000017d7d7824 */ /* 0x100fe200030e06b2 */
[-C--:B------:R-:W-:Y:S01]  /*64f0*/  IADD3 R128, P6, R128, R175.reuse, RZ ;  /* 0x000000af80807210 */ /* 0x080fe20007fde0ff */
[----:B------:R-:W0:Y:S01]  /*6500*/  LDGDEPBAR ;  /* 0x00000000000079af */ /* 0x000e220000000000 */
[--C-:B------:R-:W-:Y:S01]  /*6510*/  IMAD.X R115, R115, 0x1, R178.reuse, P1 ;  /* 0x0000000173737824 */ /* 0x100fe200008e06b2 */
[-C--:B------:R-:W-:Y:S02]  /*6520*/  IADD3 R118, P1, R118, R175.reuse, RZ ;  /* 0x000000af76767210 */ /* 0x080fe40007f3e0ff */
[----:B------:R-:W-:Y:S01]  /*6530*/  IMAD.X R129, R129, 0x1, R178, P6 ;  /* 0x0000000181817824 */ /* 0x000fe200030e06b2 */
[----:B------:R-:W-:-:S02]  /*6540*/  IADD3 R132, P6, R132, R175, RZ ;  /* 0x000000af84847210 */ /* 0x000fc40007fde0ff */
[--C-:B------:R-:W-:Y:S01]  /*6550*/  IMAD.X R119, R119, 0x1, R178.reuse, P1 ;  /* 0x0000000177777824 */ /* 0x100fe200008e06b2 */
[-C--:B------:R-:W-:Y:S02]  /*6560*/  IADD3 R122, P1, R122, R175.reuse, RZ ;  /* 0x000000af7a7a7210 */ /* 0x080fe40007f3e0ff */
[--C-:B------:R-:W-:Y:S01]  /*6570*/  IMAD.X R133, R133, 0x1, R178.reuse, P6 ;  /* 0x0000000185857824 */ /* 0x100fe200030e06b2 */
[-C--:B------:R-:W-:Y:S02]  /*6580*/  IADD3 R136, P6, R136, R175.reuse, RZ ;  /* 0x000000af88887210 */ /* 0x080fe40007fde0ff */
[--C-:B------:R-:W-:Y:S01]  /*6590*/  IMAD.X R123, R123, 0x1, R178.reuse, P1 ;  /* 0x000000017b7b7824 */ /* 0x100fe200008e06b2 */
[-C--:B------:R-:W-:Y:S02]  /*65a0*/  IADD3 R126, P1, R126, R175.reuse, RZ ;  /* 0x000000af7e7e7210 */ /* 0x080fe40007f3e0ff */
[----:B------:R-:W-:Y:S01]  /*65b0*/  IMAD.X R137, R137, 0x1, R178, P6 ;  /* 0x0000000189897824 */ /* 0x000fe200030e06b2 */
[----:B------:R-:W-:-:S02]  /*65c0*/  IADD3 R140, P6, R140, R175, RZ ;  /* 0x000000af8c8c7210 */ /* 0x000fc40007fde0ff */
[--C-:B------:R-:W-:Y:S01]  /*65d0*/  IMAD.X R127, R127, 0x1, R178.reuse, P1 ;  /* 0x000000017f7f7824 */ /* 0x100fe200008e06b2 */
[-C--:B------:R-:W-:Y:S02]  /*65e0*/  IADD3 R130, P1, R130, R175.reuse, RZ ;  /* 0x000000af82827210 */ /* 0x080fe40007f3e0ff */
[--C-:B------:R-:W-:Y:S01]  /*65f0*/  IMAD.X R179, R179, 0x1, R178.reuse, P6 ;  /* 0x00000001b3b37824 */ /* 0x100fe200030e06b2 */
[----:B------:R-:W-:Y:S02]  /*6600*/  LEA R144, P6, R109, R144, 0x2 ;  /* 0x000000906d907211 */ /* 0x000fe400078c10ff */
[----:B------:R-:W-:Y:S01]  /*6610*/  IMAD.X R131, R131, 0x1, R178, P1 ;  /* 0x0000000183837824 */ /* 0x000fe200008e06b2 */
[----:B------:R-:W-:Y:S02]  /*6620*/  IADD3 R134, P1, R134, R175, RZ ;  /* 0x000000af86867210 */ /* 0x000fe40007f3e0ff */
[----:B------:R-:W-:-:S03]  /*6630*/  IMAD.X R171, R171, 0x1, R184, P6 ;  /* 0x00000001abab7824 */ /* 0x000fc600030e06b8 */
[----:B------:R-:W-:Y:S01]  /*6640*/  IMAD.X R135, R135, 0x1, R178, P1 ;  /* 0x0000000187877824 */ /* 0x000fe200008e06b2 */
[----:B------:R-:W-:-:S05]  /*6650*/  IADD3 R138, P1, R138, R175, RZ ;  /* 0x000000af8a8a7210 */ /* 0x000fca0007f3e0ff */
[----:B------:R-:W-:Y:S01]  /*6660*/  IMAD.X R139, R139, 0x1, R178, P1 ;  /* 0x000000018b8b7824 */ /* 0x000fe200008e06b2 */
[----:B------:R-:W-:-:S05]  /*6670*/  IADD3 R142, P1, R142, R175, RZ ;  /* 0x000000af8e8e7210 */ /* 0x000fca0007f3e0ff */
[----:B------:R-:W-:Y:S01]  /*6680*/  IMAD.X R143, R143, 0x1, R178, P1 ;  /* 0x000000018f8f7824 */ /* 0x000fe200008e06b2 */
[----:B------:R-:W-:-:S13]  /*6690*/  ISETP.NE.U32.AND P1, PT, R240, R141, PT ;  /* 0x0000008df000720c */ /* 0x000fda0003f25070 */
[----:B--2---:R-:W-:Y:S05]  /*66a0*/  @P1 BRA `(.L_x_1) ;  /* 0xffffffe800041947 */ /* 0x004fea000383ffff */
.L_x_0:
[----:B------:R-:W-:Y:S02]  /*66b0*/  WARPGROUP.DEPBAR.LE gsb0, 0x0 ;  /* 0x00008000000079c5 */ /* 0x000fe40000010000 */
[----:B------:R-:W-:-:S04]  /*66c0*/  DEPBAR.LE SB0, 0x0 ;  /* 0x000080000000791a */ /* 0x000fc80000000000 */
[----:B------:R-:W-:Y:S01]  /*66d0*/  IMAD.MOV.U32 R4, RZ, RZ, R56 ;  /* 0x000000ffff047224 */ /* 0x000fe200078e0038 */
[----:B------:R-:W-:Y:S01]  /*66e0*/  ULDC UR4, c[0x0][0x244] ;  /* 0x0000910000047ab9 */ /* 0x000fe20000000800 */
[----:B------:R-:W-:Y:S01]  /*66f0*/  IMAD.MOV.U32 R5, RZ, RZ, R58 ;  /* 0x000000ffff057224 */ /* 0x000fe200078e003a */
[----:B------:R-:W-:Y:S01]  /*6700*/  ULDC UR5, c[0x0][0x248] ;  /* 0x0000920000057ab9 */ /* 0x000fe20000000800 */
[----:B------:R-:W-:Y:S01]  /*6710*/  IMAD.MOV.U32 R6, RZ, RZ, R24 ;  /* 0x000000ffff067224 */ /* 0x000fe200078e0018 */
[----:B------:R-:W-:Y:S01]  /*6720*/  ULDC.64 UR6, c[0x0][0x220] ;  /* 0x0000880000067ab9 */ /* 0x000fe20000000a00 */
[----:B------:R-:W-:Y:S01]  /*6730*/  IMAD.MOV.U32 R7, RZ, RZ, R26 ;  /* 0x000000ffff077224 */ /* 0x000fe200078e001a */
[----:B------:R-:W-:Y:S01]  /*6740*/  BAR.SYNC.DEFER_BLOCKING 0x0 ;  /* 0x0000000000007b1d */ /* 0x000fe20000010000 */
[----:B------:R-:W-:Y:S02]  /*6750*/  IMAD.MOV.U32 R8, RZ, RZ, R57 ;  /* 0x000000ffff087224 */ /* 0x000fe400078e0039 */
[----:B------:R-:W-:-:S02]  /*6760*/  IMAD.MOV.U32 R9, RZ, RZ, R59 ;  /* 0x000000ffff097224 */ /* 0x000fc400078e003b */
[----:B------:R-:W-:Y:S02]  /*6770*/  IMAD.MOV.U32 R10, RZ, RZ, R25 ;  /* 0x000000ffff0a7224 */ /* 0x000fe400078e0019 */
[----:B------:R-:W-:Y:S02]  /*6780*/  IMAD.MOV.U32 R11, RZ, RZ, R27 ;  /* 0x000000ffff0b7224 */ /* 0x000fe400078e001b */
[----:B------:R-:W-:Y:S02]  /*6790*/  IMAD.MOV.U32 R12, RZ, RZ, R60 ;  /* 0x000000ffff0c7224 */ /* 0x000fe400078e003c */
[----:B------:R-:W-:Y:S02]  /*67a0*/  IMAD.MOV.U32 R13, RZ, RZ, R62 ;  /* 0x000000ffff0d7224 */ /* 0x000fe400078e003e */
[----:B------:R-:W-:Y:S02]  /*67b0*/  IMAD.MOV.U32 R14, RZ, RZ, R28 ;  /* 0x000000ffff0e7224 */ /* 0x000fe400078e001c */
[----:B------:R-:W-:-:S02]  /*67c0*/  IMAD.MOV.U32 R15, RZ, RZ, R30 ;  /* 0x000000ffff0f7224 */ /* 0x000fc400078e001e */
[----:B------:R-:W-:Y:S02]  /*67d0*/  IMAD.MOV.U32 R16, RZ, RZ, R61 ;  /* 0x000000ffff107224 */ /* 0x000fe400078e003d */
[----:B------:R-:W-:Y:S02]  /*67e0*/  IMAD.MOV.U32 R17, RZ, RZ, R63 ;  /* 0x000000ffff117224 */ /* 0x000fe400078e003f */
[----:B------:R-:W-:Y:S02]  /*67f0*/  IMAD.MOV.U32 R18, RZ, RZ, R29 ;  /* 0x000000ffff127224 */ /* 0x000fe400078e001d */
[----:B------:R-:W-:Y:S01]  /*6800*/  IMAD.MOV.U32 R19, RZ, RZ, R31 ;  /* 0x000000ffff137224 */ /* 0x000fe200078e001f */
[----:B------:R1:W-:Y:S01]  /*6810*/  STSM.16.M88.4 [R2], R4 ;  /* 0x0000000402007844 */ /* 0x0003e20000000200 */
[----:B------:R-:W-:Y:S02]  /*6820*/  IMAD.MOV.U32 R20, RZ, RZ, R73 ;  /* 0x000000ffff147224 */ /* 0x000fe400078e0049 */
[----:B------:R-:W-:Y:S01]  /*6830*/  IMAD.MOV.U32 R21, RZ, RZ, R75 ;  /* 0x000000ffff157224 */ /* 0x000fe200078e004b */
[----:B------:R-:W-:Y:S01]  /*6840*/  BAR.SYNC.DEFER_BLOCKING 0x0 ;  /* 0x0000000000007b1d */ /* 0x000fe20000010000 */
[----:B------:R-:W-:-:S02]  /*6850*/  IMAD.MOV.U32 R22, RZ, RZ, R41 ;  /* 0x000000ffff167224 */ /* 0x000fc400078e0029 */
[----:B------:R-:W-:Y:S02]  /*6860*/  IMAD.MOV.U32 R23, RZ, RZ, R43 ;  /* 0x000000ffff177224 */ /* 0x000fe400078e002b */
[----:B------:R-:W-:Y:S02]  /*6870*/  IMAD.MOV.U32 R24, RZ, RZ, R77 ;  /* 0x000000ffff187224 */ /* 0x000fe400078e004d */
[----:B------:R-:W-:Y:S02]  /*6880*/  IMAD.MOV.U32 R25, RZ, RZ, R79 ;  /* 0x000000ffff197224 */ /* 0x000fe400078e004f */
[----:B------:R-:W-:Y:S02]  /*6890*/  IMAD.MOV.U32 R26, RZ, RZ, R45 ;  /* 0x000000ffff1a7224 */ /* 0x000fe400078e002d */
[----:B------:R-:W-:Y:S02]  /*68a0*/  IMAD.MOV.U32 R27, RZ, RZ, R47 ;  /* 0x000000ffff1b7224 */ /* 0x000fe400078e002f */
[----:B-1----:R-:W-:-:S02]  /*68b0*/  IMAD.MOV.U32 R4, RZ, RZ, R64 ;  /* 0x000000ffff047224 */ /* 0x002fc400078e0040 */
[----:B------:R-:W-:Y:S02]  /*68c0*/  IMAD.MOV.U32 R5, RZ, RZ, R66 ;  /* 0x000000ffff057224 */ /* 0x000fe400078e0042 */
[----:B------:R-:W-:Y:S02]  /*68d0*/  IMAD.MOV.U32 R6, RZ, RZ, R32 ;  /* 0x000000ffff067224 */ /* 0x000fe400078e0020 */
[----:B------:R-:W-:Y:S02]  /*68e0*/  IMAD.MOV.U32 R7, RZ, RZ, R34 ;  /* 0x000000ffff077224 */ /* 0x000fe400078e0022 */
[----:B------:R-:W-:Y:S02]  /*68f0*/  IMAD.MOV.U32 R28, RZ, RZ, R80 ;  /* 0x000000ffff1c7224 */ /* 0x000fe400078e0050 */
[----:B------:R-:W-:Y:S01]  /*6900*/  IMAD.MOV.U32 R29, RZ, RZ, R82 ;  /* 0x000000ffff1d7224 */ /* 0x000fe200078e0052 */
[----:B------:R-:W1:Y:S01]  /*6910*/  LDS.128 R96, [R111] ;  /* 0x000000006f607984 */ /* 0x000e620000000c00 */
[----:B------:R-:W-:-:S02]  /*6920*/  IMAD.MOV.U32 R30, RZ, RZ, R48 ;  /* 0x000000ffff1e7224 */ /* 0x000fc400078e0030 */
[----:B------:R-:W-:Y:S01]  /*6930*/  IMAD.MOV.U32 R31, RZ, RZ, R50 ;  /* 0x000000ffff1f7224 */ /* 0x000fe200078e0032 */
[----:B------:R-:W-:Y:S01]  /*6940*/  BAR.SYNC.DEFER_BLOCKING 0x0 ;  /* 0x0000000000007b1d */ /* 0x000fe20000010000 */
[----:B------:R-:W-:Y:S02]  /*6950*/  IMAD.MOV.U32 R45, RZ, RZ, R83 ;  /* 0x000000ffff2d7224 */ /* 0x000fe400078e0053 */
[----:B------:R-:W-:Y:S02]  /*6960*/  IMAD.MOV.U32 R47, RZ, RZ, R51 ;  /* 0x000000ffff2f7224 */ /* 0x000fe400078e0033 */
[----:B------:R-:W-:Y:S02]  /*6970*/  IMAD.MOV.U32 R48, RZ, RZ, R84 ;  /* 0x000000ffff307224 */ /* 0x000fe400078e0054 */
[----:B------:R-:W-:Y:S02]  /*6980*/  IMAD.MOV.U32 R50, RZ, RZ, R52 ;  /* 0x000000ffff327224 */ /* 0x000fe400078e0034 */
[----:B------:R-:W-:-:S02]  /*6990*/  IMAD.MOV.U32 R51, RZ, RZ, R54 ;  /* 0x000000ffff337224 */ /* 0x000fc400078e0036 */
[----:B------:R-:W-:Y:S01]  /*69a0*/  IMAD R3, R3, UR4, RZ ;  /* 0x0000000403037c24 */ /* 0x000fe2000f8e02ff */
[----:B------:R2:W-:Y:S01]  /*69b0*/  STSM.16.M88.4 [R2], R8 ;  /* 0x0000000802007844 */ /* 0x0005e20000000200 */
[----:B------:R-:W-:Y:S01]  /*69c0*/  BAR.SYNC.DEFER_BLOCKING 0x0 ;  /* 0x0000000000007b1d */ /* 0x000fe20000010000 */
[----:B--2---:R-:W-:Y:S02]  /*69d0*/  IMAD.MOV.U32 R8, RZ, RZ, R65 ;  /* 0x000000ffff087224 */ /* 0x004fe400078e0041 */
[----:B------:R-:W-:Y:S02]  /*69e0*/  IMAD.MOV.U32 R9, RZ, RZ, R67 ;  /* 0x000000ffff097224 */ /* 0x000fe400078e0043 */
[----:B------:R-:W-:Y:S02]  /*69f0*/  IMAD.MOV.U32 R10, RZ, RZ, R33 ;  /* 0x000000ffff0a7224 */ /* 0x000fe400078e0021 */
[----:B------:R-:W-:Y:S01]  /*6a00*/  IMAD.MOV.U32 R11, RZ, RZ, R35 ;  /* 0x000000ffff0b7224 */ /* 0x000fe200078e0023 */
[----:B------:R-:W2:Y:S01]  /*6a10*/  LDS.128 R92, [R111] ;  /* 0x000000006f5c7984 */ /* 0x000ea20000000c00 */
[----:B------:R-:W-:Y:S06]  /*6a20*/  BAR.SYNC.DEFER_BLOCKING 0x0 ;  /* 0x0000000000007b1d */ /* 0x000fec0000010000 */
[----:B------:R3:W-:Y:S02]  /*6a30*/  STSM.16.M88.4 [R2], R12 ;  /* 0x0000000c02007844 */ /* 0x0007e40000000200 */
[----:B------:R-:W-:Y:S01]  /*6a40*/  BAR.SYNC.DEFER_BLOCKING 0x0 ;  /* 0x0000000000007b1d */ /* 0x000fe20000010000 */
[----:B---3--:R-:W-:-:S02]  /*6a50*/  IMAD.MOV.U32 R12, RZ, RZ, R68 ;  /* 0x000000ffff0c7224 */ /* 0x008fc400078e0044 */
[----:B------:R-:W-:Y:S02]  /*6a60*/  IMAD.MOV.U32 R13, RZ, RZ, R70 ;  /* 0x000000ffff0d7224 */ /* 0x000fe400078e0046 */
[----:B------:R-:W-:Y:S02]  /*6a70*/  IMAD.MOV.U32 R14, RZ, RZ, R36 ;  /* 0x000000ffff0e7224 */ /* 0x000fe400078e0024 */
[----:B------:R-:W-:Y:S02]  /*6a80*/  IMAD.MOV.U32 R15, RZ, RZ, R38 ;  /* 0x000000ffff0f7224 */ /* 0x000fe400078e0026 */
[----:B------:R-:W-:Y:S02]  /*6a90*/  IMAD.MOV.U32 R68, RZ, RZ, R85 ;  /* 0x000000ffff447224 */ /* 0x000fe400078e0055 */
[----:B------:R-:W-:Y:S01]  /*6aa0*/  IMAD.MOV.U32 R70, RZ, RZ, R53 ;  /* 0x000000ffff467224 */ /* 0x000fe200078e0035 */
[----:B------:R-:W3:Y:S01]  /*6ab0*/  LDS.128 R88, [R111] ;  /* 0x000000006f587984 */ /* 0x000ee20000000c00 */
[----:B------:R-:W-:Y:S06]  /*6ac0*/  BAR.SYNC.DEFER_BLOCKING 0x0 ;  /* 0x0000000000007b1d */ /* 0x000fec0000010000 */
[----:B------:R4:W-:Y:S02]  /*6ad0*/  STSM.16.M88.4 [R2], R16 ;  /* 0x0000001002007844 */ /* 0x0009e40000000200 */
[----:B------:R-:W-:Y:S01]  /*6ae0*/  BAR.SYNC.DEFER_BLOCKING 0x0 ;  /* 0x0000000000007b1d */ /* 0x000fe20000010000 */
[----:B----4-:R-:W-:-:S02]  /*6af0*/  IMAD.MOV.U32 R18, RZ, RZ, R37 ;  /* 0x000000ffff127224 */ /* 0x010fc400078e0025 */
[----:B------:R-:W-:Y:S02]  /*6b00*/  IMAD.MOV.U32 R19, RZ, RZ, R39 ;  /* 0x000000ffff137224 */ /* 0x000fe400078e0027 */
[----:B------:R-:W-:Y:S02]  /*6b10*/  IMAD.MOV.U32 R16, RZ, RZ, R69 ;  /* 0x000000ffff107224 */ /* 0x000fe400078e0045 */
[----:B------:R-:W-:Y:S02]  /*6b20*/  IMAD.MOV.U32 R17, RZ, RZ, R71 ;  /* 0x000000ffff117224 */ /* 0x000fe400078e0047 */
[----:B------:R-:W-:Y:S02]  /*6b30*/  IMAD.MOV.U32 R69, RZ, RZ, R87 ;  /* 0x000000ffff457224 */ /* 0x000fe400078e0057 */
[----:B------:R-:W-:Y:S01]  /*6b40*/  IMAD.MOV.U32 R71, RZ, RZ, R55 ;  /* 0x000000ffff477224 */ /* 0x000fe200078e0037 */
[----:B------:R-:W4:Y:S01]  /*6b50*/  LDS.128 R64, [R111] ;  /* 0x000000006f407984 */ /* 0x000f220000000c00 */
[----:B------:R-:W-:Y:S06]  /*6b60*/  BAR.SYNC.DEFER_BLOCKING 0x0 ;  /* 0x0000000000007b1d */ /* 0x000fec0000010000 */
[----:B------:R-:W-:Y:S02]  /*6b70*/  STSM.16.M88.4 [R2], R4 ;  /* 0x0000000402007844 */ /* 0x000fe40000000200 */
[----:B------:R-:W-:Y:S06]  /*6b80*/  BAR.SYNC.DEFER_BLOCKING 0x0 ;  /* 0x0000000000007b1d */ /* 0x000fec0000010000 */
[----:B------:R-:W5:Y:S02]  /*6b90*/  LDS.128 R60, [R111] ;  /* 0x000000006f3c7984 */ /* 0x000f640000000c00 */
[----:B------:R-:W-:Y:S06]  /*6ba0*/  BAR.SYNC.DEFER_BLOCKING 0x0 ;  /* 0x0000000000007b1d */ /* 0x000fec0000010000 */
[----:B------:R1:W-:Y:S02]  /*6bb0*/  STSM.16.M88.4 [R2], R8 ;  /* 0x0000000802007844 */ /* 0x0003e40000000200 */
[----:B------:R-:W-:Y:S01]  /*6bc0*/  BAR.SYNC.DEFER_BLOCKING 0x0 ;  /* 0x0000000000007b1d */ /* 0x000fe20000010000 */
[----:B-1----:R-:W-:-:S02]  /*6bd0*/  IMAD.MOV.U32 R8, RZ, RZ, R72 ;  /* 0x000000ffff087224 */ /* 0x002fc400078e0048 */
[----:B------:R-:W-:Y:S02]  /*6be0*/  IMAD.MOV.U32 R9, RZ, RZ, R74 ;  /* 0x000000ffff097224 */ /* 0x000fe400078e004a */
[----:B------:R-:W-:Y:S01]  /*6bf0*/  IMAD.MOV.U32 R10, RZ, RZ, R40 ;  /* 0x000000ffff0a7224 */ /* 0x000fe200078e0028 */
[----:B------:R-:W-:Y:S01]  /*6c00*/  LEA R40, P1, R3, UR6, 0x2 ;  /* 0x0000000603287c11 */ /* 0x000fe2000f8210ff */
[----:B------:R-:W-:-:S03]  /*6c10*/  IMAD.MOV.U32 R11, RZ, RZ, R42 ;  /* 0x000000ffff0b7224 */ /* 0x000fc600078e002a */
[----:B------:R-:W-:Y:S02]  /*6c20*/  LEA.HI.X.SX32 R3, R3, UR7, 0x2, P1 ;  /* 0x0000000703037c11 */ /* 0x000fe400088f16ff */
[----:B------:R-:W-:Y:S01]  /*6c30*/  ISETP.LT.AND P1, PT, R0, R147, !P0 ;  /* 0x000000930000720c */ /* 0x000fe20004721270 */
[----:B------:R-:W1:Y:S01]  /*6c40*/  LDS.128 R56, [R111] ;  /* 0x000000006f387984 */ /* 0x000e620000000c00 */
[----:B------:R-:W-:Y:S06]  /*6c50*/  BAR.SYNC.DEFER_BLOCKING 0x0 ;  /* 0x0000000000007b1d */ /* 0x000fec0000010000 */
[----:B------:R-:W-:Y:S02]  /*6c60*/  STSM.16.M88.4 [R2], R12 ;  /* 0x0000000c02007844 */ /* 0x000fe40000000200 */
[----:B------:R-:W-:Y:S06]  /*6c70*/  BAR.SYNC.DEFER_BLOCKING 0x0 ;  /* 0x0000000000007b1d */ /* 0x000fec0000010000 */
[----:B------:R-:W1:Y:S02]  /*6c80*/  LDS.128 R36, [R111] ;  /* 0x000000006f247984 */ /* 0x000e640000000c00 */
[----:B------:R-:W-:Y:S06]  /*6c90*/  BAR.SYNC.DEFER_BLOCKING 0x0 ;  /* 0x0000000000007b1d */ /* 0x000fec0000010000 */
[----:B------:R2:W-:Y:S02]  /*6ca0*/  STSM.16.M88.4 [R2], R16 ;  /* 0x0000001002007844 */ /* 0x0005e40000000200 */
[----:B------:R-:W-:Y:S01]  /*6cb0*/  BAR.SYNC.DEFER_BLOCKING 0x0 ;  /* 0x0000000000007b1d */ /* 0x000fe20000010000 */
[----:B--2---:R-:W-:-:S02]  /*6cc0*/  IMAD.MOV.U32 R16, RZ, RZ, R76 ;  /* 0x000000ffff107224 */ /* 0x004fc400078e004c */
[----:B------:R-:W-:Y:S02]  /*6cd0*/  IMAD.MOV.U32 R17, RZ, RZ, R78 ;  /* 0x000000ffff117224 */ /* 0x000fe400078e004e */
[----:B------:R-:W-:Y:S02]  /*6ce0*/  IMAD.MOV.U32 R18, RZ, RZ, R44 ;  /* 0x000000ffff127224 */ /* 0x000fe400078e002c */
[----:B------:R-:W-:Y:S02]  /*6cf0*/  IMAD.MOV.U32 R19, RZ, RZ, R46 ;  /* 0x000000ffff137224 */ /* 0x000fe400078e002e */
[----:B------:R-:W-:Y:S02]  /*6d00*/  IMAD.MOV.U32 R44, RZ, RZ, R81 ;  /* 0x000000ffff2c7224 */ /* 0x000fe400078e0051 */
[----:B------:R-:W-:Y:S01]  /*6d10*/  IMAD.MOV.U32 R46, RZ, RZ, R49 ;  /* 0x000000ffff2e7224 */ /* 0x000fe200078e0031 */
[----:B------:R-:W2:Y:S01]  /*6d20*/  LDS.128 R32, [R111] ;  /* 0x000000006f207984 */ /* 0x000ea20000000c00 */
[----:B------:R-:W-:Y:S01]  /*6d30*/  IMAD.MOV.U32 R49, RZ, RZ, R86 ;  /* 0x000000ffff317224 */ /* 0x000fe200078e0056 */
[----:B------:R-:W-:Y:S06]  /*6d40*/  BAR.SYNC.DEFER_BLOCKING 0x0 ;  /* 0x0000000000007b1d */ /* 0x000fec0000010000 */
[----:B------:R-:W-:Y:S02]  /*6d50*/  STSM.16.M88.4 [R2], R8 ;  /* 0x0000000802007844 */ /* 0x000fe40000000200 */
[----:B------:R-:W-:Y:S06]  /*6d60*/  BAR.SYNC.DEFER_BLOCKING 0x0 ;  /* 0x0000000000007b1d */ /* 0x000fec0000010000 */
[----:B------:R-:W2:Y:S02]  /*6d70*/  LDS.128 R4, [R111] ;  /* 0x000000006f047984 */ /* 0x000ea40000000c00 */
        /* <DEDUP_REMOVED lines=13> */
[----:B------:R3:W-:Y:S02]  /*6e50*/  STSM.16.M88.4 [R2], R28 ;  /* 0x0000001c02007844 */ /* 0x0007e40000000200 */
[----:B------:R-:W-:Y:S01]  /*6e60*/  BAR.SYNC.DEFER_BLOCKING 0x0 ;  /* 0x0000000000007b1d */ /* 0x000fe20000010000 */
[----:B---3--:R-:W-:-:S04]  /*6e70*/  IMAD R28, R0, UR5, RZ ;  /* 0x00000005001c7c24 */ /* 0x008fc8000f8e02ff */
[C---:B------:R-:W-:Y:S01]  /*6e80*/  VIADD R41, R28.reuse, UR5 ;  /* 0x000000051c297c36 */ /* 0x040fe20008000000 */
[----:B------:R-:W-:-:S04]  /*6e90*/  LEA R42, P6, R28, R40, 0x2 ;  /* 0x000000281c2a7211 */ /* 0x000fc800078c10ff */
[----:B------:R-:W-:Y:S01]  /*6ea0*/  LEA.HI.X.SX32 R43, R28, R3, 0x2, P6 ;  /* 0x000000031c2b7211 */ /* 0x000fe200030f16ff */
[----:B------:R-:W3:Y:S01]  /*6eb0*/  LDS.128 R16, [R111] ;  /* 0x000000006f107984 */ /* 0x000ee20000000c00 */
[----:B------:R-:W-:Y:S06]  /*6ec0*/  BAR.SYNC.DEFER_BLOCKING 0x0 ;  /* 0x0000000000007b1d */ /* 0x000fec0000010000 */
[----:B------:R4:W-:Y:S02]  /*6ed0*/  STSM.16.M88.4 [R2], R44 ;  /* 0x0000002c02007844 */ /* 0x0009e40000000200 */
[----:B------:R-:W-:Y:S01]  /*6ee0*/  BAR.SYNC.DEFER_BLOCKING 0x0 ;  /* 0x0000000000007b1d */ /* 0x000fe20000010000 */
[C---:B----4-:R-:W-:Y:S01]  /*6ef0*/  LEA R44, P6, R41.reuse, R40, 0x2 ;  /* 0x00000028292c7211 */ /* 0x050fe200078c10ff */
[----:B------:R-:W-:Y:S01]  /*6f00*/  VIADD R47, R41, UR5 ;  /* 0x00000005292f7c36 */ /* 0x000fe20008000000 */
[----:B------:R-:W-:-:S02]  /*6f10*/  LOP3.LUT R46, R0, 0x5, RZ, 0xfc, !PT ;  /* 0x00000005002e7812 */ /* 0x000fc400078efcff */
[----:B------:R-:W-:Y:S01]  /*6f20*/  LEA.HI.X.SX32 R45, R41, R3, 0x2, P6 ;  /* 0x00000003292d7211 */ /* 0x000fe200030f16ff */
[----:B------:R-:W-:Y:S01]  /*6f30*/  VIADD R41, R47, UR5 ;  /* 0x000000052f297c36 */ /* 0x000fe20008000000 */
[----:B------:R-:W4:Y:S01]  /*6f40*/  LDS.128 R24, [R111] ;  /* 0x000000006f187984 */ /* 0x000f220000000c00 */
[----:B------:R-:W-:Y:S06]  /*6f50*/  BAR.SYNC.DEFER_BLOCKING 0x0 ;  /* 0x0000000000007b1d */ /* 0x000fec0000010000 */
[----:B------:R5:W-:Y:S02]  /*6f60*/  STSM.16.M88.4 [R2], R48 ;  /* 0x0000003002007844 */ /* 0x000be40000000200 */
[----:B------:R-:W-:Y:S01]  /*6f70*/  BAR.SYNC.DEFER_BLOCKING 0x0 ;  /* 0x0000000000007b1d */ /* 0x000fe20000010000 */
[----:B-----5:R-:W-:-:S05]  /*6f80*/  LOP3.LUT R48, R0, 0x6, RZ, 0xfc, !PT ;  /* 0x0000000600307812 */ /* 0x020fca00078efcff */
[----:B------:R-:W5:Y:S02]  /*6f90*/  LDS.128 R28, [R111] ;  /* 0x000000006f1c7984 */ /* 0x000f640000000c00 */
[----:B------:R-:W-:Y:S06]  /*6fa0*/  BAR.SYNC.DEFER_BLOCKING 0x0 ;  /* 0x0000000000007b1d */ /* 0x000fec0000010000 */
[----:B------:R1:W-:Y:S02]  /*6fb0*/  STSM.16.M88.4 [R2], R68 ;  /* 0x0000004402007844 */ /* 0x0003e40000000200 */
[----:B------:R-:W-:Y:S01]  /*6fc0*/  BAR.SYNC.DEFER_BLOCKING 0x0 ;  /* 0x0000000000007b1d */ /* 0x000fe20000010000 */
[----:B-1----:R-:W-:-:S05]  /*6fd0*/  LOP3.LUT R2, R0, 0x7, RZ, 0xfc, !PT ;  /* 0x0000000700027812 */ /* 0x002fca00078efcff */
[----:B------:R1:W-:Y:S01]  /*6fe0*/  @P1 STG.E desc[UR20][R42.64], R96 ;  /* 0x000000602a001986 */ /* 0x0003e2000c101914 */
[-C--:B------:R-:W-:Y:S02]  /*6ff0*/  ISETP.LT.AND P1, PT, R46, R147.reuse, !P0 ;  /* 0x000000932e00720c */ /* 0x080fe40004721270 */
[CC--:B------:R-:W-:Y:S01]  /*7000*/  LEA R46, P6, R47.reuse, R40.reuse, 0x2 ;  /* 0x000000282f2e7211 */ /* 0x0c0fe200078c10ff */
[----:B------:R2:W-:Y:S01]  /*7010*/  @P4 STG.E desc[UR20][R44.64], R92 ;  /* 0x0000005c2c004986 */ /* 0x0005e2000c101914 */
[----:B------:R-:W-:Y:S02]  /*7020*/  ISETP.LT.AND P4, PT, R48, R147, !P0 ;  /* 0x000000933000720c */ /* 0x000fe40004781270 */
[----:B------:R-:W-:Y:S01]  /*7030*/  LEA.HI.X.SX32 R47, R47, R3, 0x2, P6 ;  /* 0x000000032f2f7211 */ /* 0x000fe200030f16ff */
[----:B------:R-:W5:Y:S01]  /*7040*/  LDS.128 R108, [R111] ;  /* 0x000000006f6c7984 */ /* 0x000f620000000c00 */
[C---:B------:R-:W-:Y:S01]  /*7050*/  LEA R48, P6, R41.reuse, R40, 0x2 ;  /* 0x0000002829307211 */ /* 0x040fe200078c10ff */
[----:B-1----:R-:W-:-:S03]  /*7060*/  VIADD R43, R41, UR5 ;  /* 0x00000005292b7c36 */ /* 0x002fc60008000000 */
[----:B------:R-:W-:Y:S01]  /*7070*/  LEA.HI.X.SX32 R49, R41, R3, 0x2, P6 ;  /* 0x0000000329317211 */ /* 0x000fe200030f16ff */
[----:B------:R1:W-:Y:S01]  /*7080*/  @P2 STG.E desc[UR20][R46.64], R97 ;  /* 0x000000612e002986 */ /* 0x0003e2000c101914 */
[----:B------:R-:W-:Y:S01]  /*7090*/  ISETP.LT.AND P2, PT, R2, R147, !P0 ;  /* 0x000000930200720c */ /* 0x000fe20004741270 */
[C---:B------:R-:W-:Y:S01]  /*70a0*/  VIADD R41, R43.reuse, UR5 ;  /* 0x000000052b297c36 */ /* 0x040fe20008000000 */
[-C--:B------:R-:W-:Y:S01]  /*70b0*/  LEA R42, P6, R43, R40.reuse, 0x2 ;  /* 0x000000282b2a7211 */ /* 0x080fe200078c10ff */
[----:B------:R3:W-:Y:S01]  /*70c0*/  @P3 STG.E desc[UR20][R48.64], R93 ;  /* 0x0000005d30003986 */ /* 0x0007e2000c101914 */
[----:B------:R-:W-:Y:S01]  /*70d0*/  LOP3.LUT R2, R0, 0x8, RZ, 0xfc, !PT ;  /* 0x0000000800027812 */ /* 0x000fe200078efcff */
[----:B------:R-:W-:Y:S01]  /*70e0*/  VIADD R50, R41, UR5 ;  /* 0x0000000529327c36 */ /* 0x000fe20008000000 */
[----:B------:R-:W-:Y:S02]  /*70f0*/  LEA.HI.X.SX32 R43, R43, R3, 0x2, P6 ;  /* 0x000000032b2b7211 */ /* 0x000fe400030f16ff */
[----:B--2---:R-:W-:-:S02]  /*7100*/  LEA R44, P6, R41, R40, 0x2 ;  /* 0x00000028292c7211 */ /* 0x004fc400078c10ff */
[----:B------:R-:W-:Y:S01]  /*7110*/  ISETP.LT.AND P3, PT, R2, R147, !P0 ;  /* 0x000000930200720c */ /* 0x000fe20004761270 */
[----:B------:R2:W-:Y:S01]  /*7120*/  @P5 STG.E desc[UR20][R42.64], R98 ;  /* 0x000000622a005986 */ /* 0x0005e2000c101914 */
[-C--:B------:R-:W-:Y:S01]  /*7130*/  LEA.HI.X.SX32 R45, R41, R3.reuse, 0x2, P6 ;  /* 0x00000003292d7211 */ /* 0x080fe200030f16ff */
[C---:B------:R-:W-:Y:S01]  /*7140*/  VIADD R41, R50.reuse, UR5 ;  /* 0x0000000532297c36 */ /* 0x040fe20008000000 */
[-C--:B-1----:R-:W-:Y:S02]  /*7150*/  LEA R46, P6, R50, R40.reuse, 0x2 ;  /* 0x00000028322e7211 */ /* 0x082fe400078c10ff */
[----:B------:R-:W-:Y:S01]  /*7160*/  LOP3.LUT R2, R0, 0x9, RZ, 0xfc, !PT ;  /* 0x0000000900027812 */ /* 0x000fe200078efcff */
[----:B------:R1:W-:Y:S01]  /*7170*/  @P1 STG.E desc[UR20][R44.64], R94 ;  /* 0x0000005e2c001986 */ /* 0x0003e2000c101914 */
[----:B------:R-:W-:Y:S02]  /*7180*/  LEA.HI.X.SX32 R47, R50, R3, 0x2, P6 ;  /* 0x00000003322f7211 */ /* 0x000fe400030f16ff */
[----:B---3--:R-:W-:-:S02]  /*7190*/  LEA R48, P6, R41, R40, 0x2 ;  /* 0x0000002829307211 */ /* 0x008fc400078c10ff */
[----:B------:R-:W-:Y:S01]  /*71a0*/  ISETP.LT.AND P5, PT, R2, R147, !P0 ;  /* 0x000000930200720c */ /* 0x000fe200047a1270 */
[C---:B--2---:R-:W-:Y:S01]  /*71b0*/  VIADD R43, R41.reuse, UR5 ;  /* 0x00000005292b7c36 */ /* 0x044fe20008000000 */
[----:B------:R-:W-:Y:S01]  /*71c0*/  LEA.HI.X.SX32 R49, R41, R3, 0x2, P6 ;  /* 0x0000000329317211 */ /* 0x000fe200030f16ff */
[----:B------:R2:W-:Y:S01]  /*71d0*/  @P4 STG.E desc[UR20][R46.64], R99 ;  /* 0x000000632e004986 */ /* 0x0005e2000c101914 */
[----:B------:R-:W-:Y:S01]  /*71e0*/  LOP3.LUT R2, R0, 0xa, RZ, 0xfc, !PT ;  /* 0x0000000a00027812 */ /* 0x000fe200078efcff */
[C---:B------:R-:W-:Y:S01]  /*71f0*/  VIADD R41, R43.reuse, UR5 ;  /* 0x000000052b297c36 */ /* 0x040fe20008000000 */
[C---:B------:R-:W-:Y:S01]  /*7200*/  LEA R42, P6, R43.reuse, R40, 0x2 ;  /* 0x000000282b2a7211 */ /* 0x040fe200078c10ff */
[----:B------:R3:W-:Y:S01]  /*7210*/  @P2 STG.E desc[UR20][R48.64], R95 ;  /* 0x0000005f30002986 */ /* 0x0007e2000c101914 */
[----:B------:R-:W-:Y:S02]  /*7220*/  ISETP.LT.AND P1, PT, R2, R147, !P0 ;  /* 0x000000930200720c */ /* 0x000fe40004721270 */
[----:B------:R-:W-:-:S02]  /*7230*/  LEA.HI.X.SX32 R43, R43, R3, 0x2, P6 ;  /* 0x000000032b2b7211 */ /* 0x000fc400030f16ff */
[CC--:B-1----:R-:W-:Y:S02]  /*7240*/  LEA R44, P6, R41.reuse, R40.reuse, 0x2 ;  /* 0x00000028292c7211 */ /* 0x0c2fe400078c10ff */
[----:B------:R-:W-:Y:S01]  /*7250*/  LOP3.LUT R2, R0, 0xb, RZ, 0xfc, !PT ;  /* 0x0000000b00027812 */ /* 0x000fe200078efcff */
[C---:B--2---:R-:W-:Y:S01]  /*7260*/  VIADD R47, R41.reuse, UR5 ;  /* 0x00000005292f7c36 */ /* 0x044fe20008000000 */
[----:B------:R-:W-:Y:S01]  /*7270*/  LEA.HI.X.SX32 R45, R41, R3, 0x2, P6 ;  /* 0x00000003292d7211 */ /* 0x000fe200030f16ff */
[----:B------:R1:W-:Y:S01]  /*7280*/  @P3 STG.E desc[UR20][R42.64], R88 ;  /* 0x000000582a003986 */ /* 0x0003e2000c101914 */
[----:B------:R-:W-:Y:S01]  /*7290*/  ISETP.LT.AND P4, PT, R2, R147, !P0 ;  /* 0x000000930200720c */ /* 0x000fe20004781270 */
[C---:B------:R-:W-:Y:S01]  /*72a0*/  VIADD R41, R47.reuse, UR5 ;  /* 0x000000052f297c36 */ /* 0x040fe20008000000 */
[----:B------:R-:W-:Y:S01]  /*72b0*/  LEA R46, P6, R47, R40, 0x2 ;  /* 0x000000282f2e7211 */ /* 0x000fe200078c10ff */
[----:B------:R-:W-:Y:S01]  /*72c0*/  @P5 STG.E desc[UR20][R44.64], R64 ;  /* 0x000000402c005986 */ /* 0x000fe2000c101914 */
[----:B------:R-:W-:Y:S01]  /*72d0*/  LOP3.LUT R2, R0, 0xc, RZ, 0xfc, !PT ;  /* 0x0000000c00027812 */ /* 0x000fe200078efcff */
[----:B------:R-:W-:Y:S01]  /*72e0*/  VIADD R50, R41, UR5 ;  /* 0x0000000529327c36 */ /* 0x000fe20008000000 */
[----:B------:R-:W-:-:S02]  /*72f0*/  LEA.HI.X.SX32 R47, R47, R3, 0x2, P6 ;  /* 0x000000032f2f7211 */ /* 0x000fc400030f16ff */
[CC--:B---3--:R-:W-:Y:S02]  /*7300*/  LEA R48, P6, R41.reuse, R40.reuse, 0x2 ;  /* 0x0000002829307211 */ /* 0x0c8fe400078c10ff */
[----:B------:R-:W-:Y:S01]  /*7310*/  ISETP.LT.AND P2, PT, R2, R147, !P0 ;  /* 0x000000930200720c */ /* 0x000fe20004741270 */
[----:B------:R2:W-:Y:S01]  /*7320*/  @P1 STG.E desc[UR20][R46.64], R89 ;  /* 0x000000592e001986 */ /* 0x0005e2000c101914 */
[----:B------:R-:W-:Y:S02]  /*7330*/  LOP3.LUT R2, R0, 0xd, RZ, 0xfc, !PT ;  /* 0x0000000d00027812 */ /* 0x000fe400078efcff */
[----:B------:R-:W-:Y:S01]  /*7340*/  LEA.HI.X.SX32 R49, R41, R3, 0x2, P6 ;  /* 0x0000000329317211 */ /* 0x000fe200030f16ff */
[C---:B------:R-:W-:Y:S01]  /*7350*/  VIADD R41, R50.reuse, UR5 ;  /* 0x0000000532297c36 */ /* 0x040fe20008000000 */
[----:B-1----:R-:W-:Y:S02]  /*7360*/  LEA R42, P6, R50, R40, 0x2 ;  /* 0x00000028322a7211 */ /* 0x002fe400078c10ff */
[----:B------:R-:W-:Y:S01]  /*7370*/  ISETP.LT.AND P3, PT, R2, R147, !P0 ;  /* 0x000000930200720c */ /* 0x000fe20004761270 */
[----:B------:R-:W-:Y:S01]  /*7380*/  @P4 STG.E desc[UR20][R48.64], R65 ;  /* 0x0000004130004986 */ /* 0x000fe2000c101914 */
[----:B------:R-:W-:-:S02]  /*7390*/  LOP3.LUT R2, R0, 0xe, RZ, 0xfc, !PT ;  /* 0x0000000e00027812 */ /* 0x000fc400078efcff */
[----:B------:R-:W-:Y:S01]  /*73a0*/  LEA.HI.X.SX32 R43, R50, R3, 0x2, P6 ;  /* 0x00000003322b7211 */ /* 0x000fe200030f16ff */
[C---:B--2---:R-:W-:Y:S01]  /*73b0*/  VIADD R47, R41.reuse, UR5 ;  /* 0x00000005292f7c36 */ /* 0x044fe20008000000 */
[CC--:B------:R-:W-:Y:S02]  /*73c0*/  LEA R44, P6, R41.reuse, R40.reuse, 0x2 ;  /* 0x00000028292c7211 */ /* 0x0c0fe400078c10ff */
[----:B------:R-:W-:Y:S01]  /*73d0*/  ISETP.LT.AND P5, PT, R2, R147, !P0 ;  /* 0x000000930200720c */ /* 0x000fe200047a1270 */
[----:B------:R1:W-:Y:S01]  /*73e0*/  @P2 STG.E desc[UR20][R42.64], R90 ;  /* 0x0000005a2a002986 */ /* 0x0003e2000c101914 */
[----:B------:R-:W-:Y:S02]  /*73f0*/  LOP3.LUT R2, R0, 0xf, RZ, 0xfc, !PT ;  /* 0x0000000f00027812 */ /* 0x000fe400078efcff */
[----:B------:R-:W-:Y:S01]  /*7400*/  LEA.HI.X.SX32 R45, R41, R3, 0x2, P6 ;  /* 0x00000003292d7211 */ /* 0x000fe200030f16ff */
[C---:B------:R-:W-:Y:S01]  /*7410*/  VIADD R41, R47.reuse, UR5 ;  /* 0x000000052f297c36 */ /* 0x040fe20008000000 */
[----:B------:R-:W-:-:S02]  /*7420*/  LEA R46, P6, R47, R40, 0x2 ;  /* 0x000000282f2e7211 */ /* 0x000fc400078c10ff */
[----:B------:R-:W-:Y:S01]  /*7430*/  ISETP.LT.AND P1, PT, R2, R147, !P0 ;  /* 0x000000930200720c */ /* 0x000fe20004721270 */
[----:B------:R2:W-:Y:S01]  /*7440*/  @P3 STG.E desc[UR20][R44.64], R66 ;  /* 0x000000422c003986 */ /* 0x0005e2000c101914 */
[----:B------:R-:W-:Y:S02]  /*7450*/  LOP3.LUT R2, R0, 0x10, RZ, 0xfc, !PT ;  /* 0x0000001000027812 */ /* 0x000fe400078efcff */
[----:B------:R-:W-:Y:S01]  /*7460*/  LEA.HI.X.SX32 R47, R47, R3, 0x2, P6 ;  /* 0x000000032f2f7211 */ /* 0x000fe200030f16ff */
[C---:B-1----:R-:W-:Y:S01]  /*7470*/  VIADD R43, R41.reuse, UR5 ;  /* 0x00000005292b7c36 */ /* 0x042fe20008000000 */
[----:B------:R-:W-:Y:S02]  /*7480*/  LEA R48, P6, R41, R40, 0x2 ;  /* 0x0000002829307211 */ /* 0x000fe400078c10ff */
[----:B------:R-:W-:Y:S01]  /*7490*/  ISETP.LT.AND P4, PT, R2, R147, !P0 ;  /* 0x000000930200720c */ /* 0x000fe20004781270 */
[----:B------:R1:W-:Y:S01]  /*74a0*/  @P5 STG.E desc[UR20][R46.64], R91 ;  /* 0x0000005b2e005986 */ /* 0x0003e2000c101914 */
[----:B------:R-:W-:-:S02]  /*74b0*/  LOP3.LUT R2, R0, 0x11, RZ, 0xfc, !PT ;  /* 0x0000001100027812 */ /* 0x000fc400078efcff */
[----:B------:R-:W-:Y:S01]  /*74c0*/  LEA.HI.X.SX32 R49, R41, R3, 0x2, P6 ;  /* 0x0000000329317211 */ /* 0x000fe200030f16ff */
[C---:B------:R-:W-:Y:S01]  /*74d0*/  VIADD R41, R43.reuse, UR5 ;  /* 0x000000052b297c36 */ /* 0x040fe20008000000 */
[-C--:B------:R-:W-:Y:S02]  /*74e0*/  LEA R42, P6, R43, R40.reuse, 0x2 ;  /* 0x000000282b2a7211 */ /* 0x080fe400078c10ff */
[----:B------:R-:W-:Y:S01]  /*74f0*/  ISETP.LT.AND P2, PT, R2, R147, !P0 ;  /* 0x000000930200720c */ /* 0x000fe20004741270 */
[----:B------:R-:W-:Y:S01]  /*7500*/  VIADD R50, R41, UR5 ;  /* 0x0000000529327c36 */ /* 0x000fe20008000000 */
[----:B------:R-:W-:Y:S01]  /*7510*/  LOP3.LUT R2, R0, 0x12, RZ, 0xfc, !PT ;  /* 0x0000001200027812 */ /* 0x000fe200078efcff */
[----:B------:R-:W-:Y:S01]  /*7520*/  @P1 STG.E desc[UR20][R48.64], R67 ;  /* 0x0000004330001986 */ /* 0x000fe2000c101914 */
[----:B------:R-:W-:Y:S02]  /*7530*/  LEA.HI.X.SX32 R43, R43, R3, 0x2, P6 ;  /* 0x000000032b2b7211 */ /* 0x000fe400030f16ff */
[----:B--2---:R-:W-:-:S02]  /*7540*/  LEA R44, P6, R41, R40, 0x2 ;  /* 0x00000028292c7211 */ /* 0x004fc400078c10ff */
        /* <DEDUP_REMOVED lines=61> */
[----:B------:R-:W-:Y:S01]  /*7920*/  @P4 STG.E desc[UR20][R46.64], R37 ;  /* 0x000000252e004986 */ /* 0x000fe2000c101914 */
[----:B------:R-:W-:-:S02]  /*7930*/  LOP3.LUT R2, R0, 0x1d, RZ, 0xfc, !PT ;  /* 0x0000001d00027812 */ /* 0x000fc400078efcff */
[----:B------:R-:W-:Y:S01]  /*7940*/  LEA.HI.X.SX32 R49, R41, R3, 0x2, P6 ;  /* 0x0000000329317211 */ /* 0x000fe200030f16ff */
[C---:B--2---:R-:W-:Y:S01]  /*7950*/  VIADD R32, R36.reuse, UR5 ;  /* 0x0000000524207c36 */ /* 0x044fe20008000000 */
[-C--:B------:R-:W-:Y:S02]  /*7960*/  LEA R42, P6, R36, R40.reuse, 0x2 ;  /* 0x00000028242a7211 */ /* 0x080fe400078c10ff */
[----:B------:R-:W-:Y:S01]  /*7970*/  ISETP.LT.AND P5, PT, R2, R147, !P0 ;  /* 0x000000930200720c */ /* 0x000fe200047a1270 */
[----:B------:R-:W-:Y:S01]  /*7980*/  VIADD R41, R32, UR5 ;  /* 0x0000000520297c36 */ /* 0x000fe20008000000 */
[----:B------:R-:W-:Y:S01]  /*7990*/  LOP3.LUT R2, R0, 0x1e, RZ, 0xfc, !PT ;  /* 0x0000001e00027812 */ /* 0x000fe200078efcff */
[----:B------:R1:W-:Y:S01]  /*79a0*/  @P2 STG.E desc[UR20][R48.64], R33 ;  /* 0x0000002130002986 */ /* 0x0003e2000c101914 */
[----:B------:R-:W-:Y:S02]  /*79b0*/  LEA.HI.X.SX32 R43, R36, R3, 0x2, P6 ;  /* 0x00000003242b7211 */ /* 0x000fe400030f16ff */
[----:B------:R-:W-:-:S02]  /*79c0*/  LEA R44, P6, R32, R40, 0x2 ;  /* 0x00000028202c7211 */ /* 0x000fc400078c10ff */
[----:B------:R-:W-:Y:S01]  /*79d0*/  ISETP.LT.AND P1, PT, R2, R147, !P0 ;  /* 0x000000930200720c */ /* 0x000fe20004721270 */
[----:B------:R2:W-:Y:S01]  /*79e0*/  @P3 STG.E desc[UR20][R42.64], R38 ;  /* 0x000000262a003986 */ /* 0x0005e2000c101914 */
[----:B------:R-:W-:Y:S02]  /*79f0*/  LOP3.LUT R2, R0, 0x1f, RZ, 0xfc, !PT ;  /* 0x0000001f00027812 */ /* 0x000fe400078efcff */
[----:B------:R-:W-:Y:S02]  /*7a00*/  LEA.HI.X.SX32 R45, R32, R3, 0x2, P6 ;  /* 0x00000003202d7211 */ /* 0x000fe400030f16ff */
[C---:B------:R-:W-:Y:S01]  /*7a10*/  LEA R36, P6, R41.reuse, R40, 0x2 ;  /* 0x0000002829247211 */ /* 0x040fe200078c10ff */
[----:B-1----:R-:W-:Y:S01]  /*7a20*/  VIADD R33, R41, UR5 ;  /* 0x0000000529217c36 */ /* 0x002fe20008000000 */
[----:B------:R-:W-:Y:S01]  /*7a30*/  ISETP.LT.AND P4, PT, R2, R147, !P0 ;  /* 0x000000930200720c */ /* 0x000fe20004781270 */
[----:B------:R1:W-:Y:S01]  /*7a40*/  @P5 STG.E desc[UR20][R44.64], R34 ;  /* 0x000000222c005986 */ /* 0x0003e2000c101914 */
[----:B------:R-:W-:-:S02]  /*7a50*/  LOP3.LUT R2, R0, 0x20, RZ, 0xfc, !PT ;  /* 0x0000002000027812 */ /* 0x000fc400078efcff */
[----:B------:R-:W-:Y:S01]  /*7a60*/  LEA.HI.X.SX32 R37, R41, R3, 0x2, P6 ;  /* 0x0000000329257211 */ /* 0x000fe200030f16ff */
[C---:B--2---:R-:W-:Y:S01]  /*7a70*/  VIADD R38, R33.reuse, UR5 ;  /* 0x0000000521267c36 */ /* 0x044fe20008000000 */
[CC--:B------:R-:W-:Y:S02]  /*7a80*/  LEA R32, P6, R33.reuse, R40.reuse, 0x2 ;  /* 0x0000002821207211 */ /* 0x0c0fe400078c10ff */
[----:B------:R-:W-:Y:S01]  /*7a90*/  ISETP.LT.AND P2, PT, R2, R147, !P0 ;  /* 0x000000930200720c */ /* 0x000fe20004741270 */
[----:B------:R-:W-:Y:S01]  /*7aa0*/  VIADD R41, R38, UR5 ;  /* 0x0000000526297c36 */ /* 0x000fe20008000000 */
[----:B------:R-:W-:Y:S01]  /*7ab0*/  LOP3.LUT R2, R0, 0x21, RZ, 0xfc, !PT ;  /* 0x0000002100027812 */ /* 0x000fe200078efcff */
[----:B------:R-:W-:Y:S01]  /*7ac0*/  @P1 STG.E desc[UR20][R36.64], R39 ;  /* 0x0000002724001986 */ /* 0x000fe2000c101914 */
[----:B------:R-:W-:Y:S01]  /*7ad0*/  LEA.HI.X.SX32 R33, R33, R3, 0x2, P6 ;  /* 0x0000000321217211 */ /* 0x000fe200030f16ff */
[----:B-1----:R-:W-:Y:S01]  /*7ae0*/  VIADD R34, R41, UR5 ;  /* 0x0000000529227c36 */ /* 0x002fe20008000000 */
[----:B------:R-:W-:-:S02]  /*7af0*/  LEA R42, P6, R38, R40, 0x2 ;  /* 0x00000028262a7211 */ /* 0x000fc400078c10ff */
[----:B------:R-:W-:Y:S01]  /*7b00*/  ISETP.LT.AND P3, PT, R2, R147, !P0 ;  /* 0x000000930200720c */ /* 0x000fe20004761270 */
[----:B------:R1:W-:Y:S01]  /*7b10*/  @P4 STG.E desc[UR20][R32.64], R35 ;  /* 0x0000002320004986 */ /* 0x0003e2000c101914 */
[----:B------:R-:W-:Y:S02]  /*7b20*/  LOP3.LUT R2, R0, 0x22, RZ, 0xfc, !PT ;  /* 0x0000002200027812 */ /* 0x000fe400078efcff */
[----:B------:R-:W-:Y:S02]  /*7b30*/  LEA.HI.X.SX32 R43, R38, R3, 0x2, P6 ;  /* 0x00000003262b7211 */ /* 0x000fe400030f16ff */
[----:B------:R-:W-:Y:S02]  /*7b40*/  LEA R44, P6, R41, R40, 0x2 ;  /* 0x00000028292c7211 */ /* 0x000fe400078c10ff */
[----:B------:R-:W-:Y:S01]  /*7b50*/  ISETP.LT.AND P5, PT, R2, R147, !P0 ;  /* 0x000000930200720c */ /* 0x000fe200047a1270 */
[----:B------:R2:W-:Y:S01]  /*7b60*/  @P2 STG.E desc[UR20][R42.64], R4 ;  /* 0x000000042a002986 */ /* 0x0005e2000c101914 */
[----:B------:R-:W-:-:S02]  /*7b70*/  LOP3.LUT R2, R0, 0x23, RZ, 0xfc, !PT ;  /* 0x0000002300027812 */ /* 0x000fc400078efcff */
[----:B------:R-:W-:Y:S01]  /*7b80*/  LEA.HI.X.SX32 R45, R41, R3, 0x2, P6 ;  /* 0x00000003292d7211 */ /* 0x000fe200030f16ff */
[C---:B-1----:R-:W-:Y:S01]  /*7b90*/  VIADD R33, R34.reuse, UR5 ;  /* 0x0000000522217c36 */ /* 0x042fe20008000000 */
[-C--:B------:R-:W-:Y:S02]  /*7ba0*/  LEA R36, P6, R34, R40.reuse, 0x2 ;  /* 0x0000002822247211 */ /* 0x080fe400078c10ff */
[----:B------:R-:W-:Y:S01]  /*7bb0*/  ISETP.LT.AND P1, PT, R2, R147, !P0 ;  /* 0x000000930200720c */ /* 0x000fe20004721270 */
[----:B------:R-:W-:Y:S01]  /*7bc0*/  VIADD R35, R33, UR5 ;  /* 0x0000000521237c36 */ /* 0x000fe20008000000 */
[----:B------:R-:W-:Y:S01]  /*7bd0*/  LOP3.LUT R2, R0, 0x24, RZ, 0xfc, !PT ;  /* 0x0000002400027812 */ /* 0x000fe200078efcff */
[----:B------:R-:W-:Y:S01]  /*7be0*/  @P3 STG.E desc[UR20][R44.64], R12 ;  /* 0x0000000c2c003986 */ /* 0x000fe2000c101914 */
[----:B------:R-:W-:Y:S01]  /*7bf0*/  LEA.HI.X.SX32 R37, R34, R3, 0x2, P6 ;  /* 0x0000000322257211 */ /* 0x000fe200030f16ff */
[----:B--2---:R-:W-:Y:S01]  /*7c00*/  VIADD R4, R35, UR5 ;  /* 0x0000000523047c36 */ /* 0x004fe20008000000 */
[----:B------:R-:W-:-:S02]  /*7c10*/  LEA R32, P6, R33, R40, 0x2 ;  /* 0x0000002821207211 */ /* 0x000fc400078c10ff */
[----:B------:R-:W-:Y:S01]  /*7c20*/  ISETP.LT.AND P4, PT, R2, R147, !P0 ;  /* 0x000000930200720c */ /* 0x000fe20004781270 */
[----:B------:R1:W-:Y:S01]  /*7c30*/  @P5 STG.E desc[UR20][R36.64], R5 ;  /* 0x0000000524005986 */ /* 0x0003e2000c101914 */
[----:B------:R-:W-:Y:S02]  /*7c40*/  LOP3.LUT R2, R0, 0x25, RZ, 0xfc, !PT ;  /* 0x0000002500027812 */ /* 0x000fe400078efcff */
[----:B------:R-:W-:Y:S02]  /*7c50*/  LEA.HI.X.SX32 R33, R33, R3, 0x2, P6 ;  /* 0x0000000321217211 */ /* 0x000fe400030f16ff */
[----:B------:R-:W-:Y:S02]  /*7c60*/  LEA R34, P6, R35, R40, 0x2 ;  /* 0x0000002823227211 */ /* 0x000fe400078c10ff */
[----:B------:R-:W-:Y:S01]  /*7c70*/  ISETP.LT.AND P2, PT, R2, R147, !P0 ;  /* 0x000000930200720c */ /* 0x000fe20004741270 */
[----:B------:R-:W-:Y:S01]  /*7c80*/  @P1 STG.E desc[UR20][R32.64], R13 ;  /* 0x0000000d20001986 */ /* 0x000fe2000c101914 */
[----:B------:R-:W-:-:S02]  /*7c90*/  LOP3.LUT R2, R0, 0x26, RZ, 0xfc, !PT ;  /* 0x0000002600027812 */ /* 0x000fc400078efcff */
[----:B------:R-:W-:Y:S01]  /*7ca0*/  LEA.HI.X.SX32 R35, R35, R3, 0x2, P6 ;  /* 0x0000000323237211 */ /* 0x000fe200030f16ff */
[C---:B-1----:R-:W-:Y:S01]  /*7cb0*/  VIADD R5, R4.reuse, UR5 ;  /* 0x0000000504057c36 */ /* 0x042fe20008000000 */
[-C--:B------:R-:W-:Y:S02]  /*7cc0*/  LEA R38, P6, R4, R40.reuse, 0x2 ;  /* 0x0000002804267211 */ /* 0x080fe400078c10ff */
[----:B------:R-:W-:Y:S01]  /*7cd0*/  ISETP.LT.AND P3, PT, R2, R147, !P0 ;  /* 0x000000930200720c */ /* 0x000fe20004761270 */
[C---:B------:R-:W-:Y:S01]  /*7ce0*/  VIADD R36, R5.reuse, UR5 ;  /* 0x0000000505247c36 */ /* 0x040fe20008000000 */
        /* <DEDUP_REMOVED lines=15> */
[-C--:B------:R-:W-:Y:S02]  /*7de0*/  LEA R32, P6, R6, R40.reuse, 0x2 ;  /* 0x0000002806207211 */ /* 0x080fe400078c10ff */
[----:B------:R-:W-:Y:S01]  /*7df0*/  ISETP.LT.AND P4, PT, R2, R147, !P0 ;  /* 0x000000930200720c */ /* 0x000fe20004781270 */
[----:B------:R-:W-:Y:S01]  /*7e00*/  @P5 STG.E desc[UR20][R12.64], R15 ;  /* 0x0000000f0c005986 */ /* 0x000fe2000c101914 */
[----:B------:R-:W-:Y:S02]  /*7e10*/  LOP3.LUT R2, R0, 0x2a, RZ, 0xfc, !PT ;  /* 0x0000002a00027812 */ /* 0x000fe400078efcff */
[----:B------:R-:W-:Y:S01]  /*7e20*/  LEA.HI.X.SX32 R33, R6, R3, 0x2, P6 ;  /* 0x0000000306217211 */ /* 0x000fe200030f16ff */
[C---:B------:R-:W-:Y:S01]  /*7e30*/  VIADD R6, R14.reuse, UR5 ;  /* 0x000000050e067c36 */ /* 0x040fe20008000000 */
[----:B------:R-:W-:-:S02]  /*7e40*/  LEA R34, P6, R14, R40, 0x2 ;  /* 0x000000280e227211 */ /* 0x000fc400078c10ff */
[----:B------:R-:W-:Y:S01]  /*7e50*/  ISETP.LT.AND P2, PT, R2, R147, !P0 ;  /* 0x000000930200720c */ /* 0x000fe20004741270 */
[----:B-1----:R-:W-:Y:S01]  /*7e60*/  VIADD R7, R6, UR5 ;  /* 0x0000000506077c36 */ /* 0x002fe20008000000 */
[----:B------:R-:W-:Y:S01]  /*7e70*/  LOP3.LUT R2, R0, 0x2b, RZ, 0xfc, !PT ;  /* 0x0000002b00027812 */ /* 0x000fe200078efcff */
[----:B------:R1:W-:Y:S01]  /*7e80*/  @P1 STG.E desc[UR20][R32.64], R8 ;  /* 0x0000000820001986 */ /* 0x0003e2000c101914 */
[----:B------:R-:W-:Y:S02]  /*7e90*/  LEA.HI.X.SX32 R35, R14, R3, 0x2, P6 ;  /* 0x000000030e237211 */ /* 0x000fe400030f16ff */
[----:B------:R-:W-:Y:S02]  /*7ea0*/  LEA R4, P6, R6, R40, 0x2 ;  /* 0x0000002806047211 */ /* 0x000fe400078c10ff */
[----:B------:R-:W-:Y:S01]  /*7eb0*/  ISETP.LT.AND P3, PT, R2, R147, !P0 ;  /* 0x000000930200720c */ /* 0x000fe20004761270 */
[----:B------:R-:W-:Y:S01]  /*7ec0*/  @P4 STG.E desc[UR20][R34.64], R20 ;  /* 0x0000001422004986 */ /* 0x000fe2000c101914 */
[----:B------:R-:W-:-:S02]  /*7ed0*/  LOP3.LUT R2, R0, 0x2c, RZ, 0xfc, !PT ;  /* 0x0000002c00027812 */ /* 0x000fc400078efcff */
[----:B------:R-:W-:Y:S02]  /*7ee0*/  LEA.HI.X.SX32 R5, R6, R3, 0x2, P6 ;  /* 0x0000000306057211 */ /* 0x000fe400030f16ff */
[CC--:B------:R-:W-:Y:S01]  /*7ef0*/  LEA R6, P6, R7.reuse, R40.reuse, 0x2 ;  /* 0x0000002807067211 */ /* 0x0c0fe200078c10ff */
[C---:B-1----:R-:W-:Y:S01]  /*7f00*/  VIADD R8, R7.reuse, UR5 ;  /* 0x0000000507087c36 */ /* 0x042fe20008000000 */
[----:B------:R-:W-:Y:S01]  /*7f10*/  ISETP.LT.AND P5, PT, R2, R147, !P0 ;  /* 0x000000930200720c */ /* 0x000fe200047a1270 */
[----:B------:R1:W-:Y:S01]  /*7f20*/  @P2 STG.E desc[UR20][R4.64], R9 ;  /* 0x0000000904002986 */ /* 0x0003e2000c101914 */
[----:B------:R-:W-:Y:S01]  /*7f30*/  LOP3.LUT R2, R0, 0x2d, RZ, 0xfc, !PT ;  /* 0x0000002d00027812 */ /* 0x000fe200078efcff */
[C---:B------:R-:W-:Y:S01]  /*7f40*/  VIADD R15, R8.reuse, UR5 ;  /* 0x00000005080f7c36 */ /* 0x040fe20008000000 */
[----:B------:R-:W-:Y:S02]  /*7f50*/  LEA.HI.X.SX32 R7, R7, R3, 0x2, P6 ;  /* 0x0000000307077211 */ /* 0x000fe400030f16ff */
        /* <DEDUP_REMOVED lines=17> */
[----:B------:R-:W-:Y:S01]  /*8070*/  LEA.HI.X.SX32 R5, R5, R3, 0x2, P6 ;  /* 0x0000000305057211 */ /* 0x000fe200030f16ff */
[----:B-1----:R-:W-:Y:S01]  /*8080*/  VIADD R10, R9, UR5 ;  /* 0x00000005090a7c36 */ /* 0x002fe20008000000 */
[----:B------:R-:W-:-:S02]  /*8090*/  LEA R6, P6, R7, R40, 0x2 ;  /* 0x0000002807067211 */ /* 0x000fc400078c10ff */
[----:B------:R-:W-:Y:S01]  /*80a0*/  ISETP.LT.AND P3, PT, R2, R147, !P0 ;  /* 0x000000930200720c */ /* 0x000fe20004761270 */
[----:B------:R1:W-:Y:S01]  /*80b0*/  @P4 STG.E desc[UR20][R4.64], R11 ;  /* 0x0000000b04004986 */ /* 0x0003e2000c101914 */
[----:B------:R-:W-:Y:S02]  /*80c0*/  LEA.HI.X.SX32 R7, R7, R3, 0x2, P6 ;  /* 0x0000000307077211 */ /* 0x000fe400030f16ff */
[----:B------:R-:W-:Y:S02]  /*80d0*/  LOP3.LUT R2, R0, 0x31, RZ, 0xfc, !PT ;  /* 0x0000003100027812 */ /* 0x000fe400078efcff */
[C---:B------:R-:W-:Y:S01]  /*80e0*/  LEA R8, P6, R9.reuse, R40, 0x2 ;  /* 0x0000002809087211 */ /* 0x040fe200078c10ff */
[----:B--2---:R-:W-:Y:S01]  /*80f0*/  VIADD R15, R10, UR5 ;  /* 0x000000050a0f7c36 */ /* 0x004fe20008000000 */
[----:B------:R-:W-:Y:S01]  /*8100*/  ISETP.LT.AND P5, PT, R2, R147, !P0 ;  /* 0x000000930200720c */ /* 0x000fe200047a1270 */
[----:B------:R-:W-:Y:S01]  /*8110*/  @P2 STG.E desc[UR20][R6.64], R23 ;  /* 0x0000001706002986 */ /* 0x000fe2000c101914 */
[----:B------:R-:W-:Y:S01]  /*8120*/  LEA.HI.X.SX32 R9, R9, R3, 0x2, P6 ;  /* 0x0000000309097211 */ /* 0x000fe200030f16ff */
[----:B------:R-:W-:Y:S01]  /*8130*/  VIADD R20, R15, UR5 ;  /* 0x000000050f147c36 */ /* 0x000fe20008000000 */
[----:B------:R-:W-:-:S02]  /*8140*/  LOP3.LUT R2, R0, 0x32, RZ, 0xfc, !PT ;  /* 0x0000003200027812 */ /* 0x000fc400078efcff */
[-C--:B------:R-:W-:Y:S01]  /*8150*/  LEA R12, P6, R10, R40.reuse, 0x2 ;  /* 0x000000280a0c7211 */ /* 0x080fe200078c10ff */
[----:B------:R2:W-:Y:S01]  /*8160*/  @P3 STG.E desc[UR20][R8.64], R16 ;  /* 0x0000001008003986 */ /* 0x0005e2000c101914 */
[----:B------:R-:W-:Y:S02]  /*8170*/  ISETP.LT.AND P1, PT, R2, R147, !P0 ;  /* 0x000000930200720c */ /* 0x000fe40004721270 */
[----:B------:R-:W-:Y:S02]  /*8180*/  LEA.HI.X.SX32 R13, R10, R3, 0x2, P6 ;  /* 0x000000030a0d7211 */ /* 0x000fe400030f16ff */
[----:B------:R-:W-:Y:S02]  /*8190*/  LOP3.LUT R2, R0, 0x33, RZ, 0xfc, !PT ;  /* 0x0000003300027812 */ /* 0x000fe400078efcff */
[-C--:B------:R-:W-:Y:S01]  /*81a0*/  LEA R10, P3, R20, R40.reuse, 0x2 ;  /* 0x00000028140a7211 */ /* 0x080fe200078610ff */
[----:B----4-:R-:W-:Y:S01]  /*81b0*/  @P5 STG.E desc[UR20][R12.64], R24 ;  /* 0x000000180c005986 */ /* 0x010fe2000c101914 */
[----:B-1----:R-:W-:-:S02]  /*81c0*/  LEA R4, P6, R15, R40, 0x2 ;  /* 0x000000280f047211 */ /* 0x002fc400078c10ff */
[----:B------:R-:W-:Y:S02]  /*81d0*/  ISETP.LT.AND P4, PT, R2, R147, !P0 ;  /* 0x000000930200720c */ /* 0x000fe40004781270 */
[CC--:B------:R-:W-:Y:S01]  /*81e0*/  LEA.HI.X.SX32 R11, R20.reuse, R3.reuse, 0x2, P3 ;  /* 0x00000003140b7211 */ /* 0x0c0fe200018f16ff */
[----:B------:R-:W-:Y:S01]  /*81f0*/  VIADD R20, R20, UR5 ;  /* 0x0000000514147c36 */ /* 0x000fe20008000000 */
[C---:B------:R-:W-:Y:S02]  /*8200*/  LOP3.LUT R2, R0.reuse, 0x34, RZ, 0xfc, !PT ;  /* 0x0000003400027812 */ /* 0x040fe400078efcff */
[----:B------:R-:W-:Y:S01]  /*8210*/  LOP3.LUT R14, R0, 0x35, RZ, 0xfc, !PT ;  /* 0x00000035000e7812 */ /* 0x000fe200078efcff */
[----:B--2---:R-:W-:Y:S01]  /*8220*/  VIADD R9, R20, UR5 ;  /* 0x0000000514097c36 */ /* 0x004fe20008000000 */
[----:B------:R-:W-:Y:S02]  /*8230*/  LEA.HI.X.SX32 R5, R15, R3, 0x2, P6 ;  /* 0x000000030f057211 */ /* 0x000fe400030f16ff */
[----:B------:R-:W-:-:S02]  /*8240*/  ISETP.LT.AND P2, PT, R2, R147, !P0 ;  /* 0x000000930200720c */ /* 0x000fc40004741270 */
[----:B------:R-:W-:Y:S01]  /*8250*/  ISETP.LT.AND P5, PT, R14, R147, !P0 ;  /* 0x000000930e00720c */ /* 0x000fe200047a1270 */
[----:B------:R1:W-:Y:S01]  /*8260*/  @P1 STG.E desc[UR20][R4.64], R17 ;  /* 0x0000001104001986 */ /* 0x0003e2000c101914 */
[-C--:B------:R-:W-:Y:S02]  /*8270*/  LEA R6, P1, R20, R40.reuse, 0x2 ;  /* 0x0000002814067211 */ /* 0x080fe400078210ff */
[----:B------:R-:W-:Y:S01]  /*8280*/  LEA R8, P6, R9, R40, 0x2 ;  /* 0x0000002809087211 */ /* 0x000fe200078c10ff */
[----:B------:R2:W-:Y:S01]  /*8290*/  @P4 STG.E desc[UR20][R10.64], R25 ;  /* 0x000000190a004986 */ /* 0x0005e2000c101914 */
[----:B------:R-:W-:Y:S02]  /*82a0*/  LOP3.LUT R2, R0, 0x36, RZ, 0xfc, !PT ;  /* 0x0000003600027812 */ /* 0x000fe400078efcff */
[----:B------:R-:W-:Y:S02]  /*82b0*/  LEA.HI.X.SX32 R7, R20, R3, 0x2, P1 ;  /* 0x0000000314077211 */ /* 0x000fe400008f16ff */
[----:B------:R-:W-:-:S02]  /*82c0*/  LOP3.LUT R14, R0, 0x37, RZ, 0xfc, !PT ;  /* 0x00000037000e7812 */ /* 0x000fc400078efcff */
[----:B------:R-:W-:Y:S01]  /*82d0*/  ISETP.LT.AND P3, PT, R2, R147, !P0 ;  /* 0x000000930200720c */ /* 0x000fe20004761270 */
[C---:B-1----:R-:W-:Y:S01]  /*82e0*/  VIADD R5, R9.reuse, UR5 ;  /* 0x0000000509057c36 */ /* 0x042fe20008000000 */
[----:B------:R-:W-:Y:S01]  /*82f0*/  LEA.HI.X.SX32 R9, R9, R3, 0x2, P6 ;  /* 0x0000000309097211 */ /* 0x000fe200030f16ff */
[----:B------:R-:W-:Y:S01]  /*8300*/  @P2 STG.E desc[UR20][R6.64], R18 ;  /* 0x0000001206002986 */ /* 0x000fe2000c101914 */
[----:B------:R-:W-:Y:S01]  /*8310*/  ISETP.LT.AND P4, PT, R14, R147, !P0 ;  /* 0x000000930e00720c */ /* 0x000fe20004781270 */
[C---:B------:R-:W-:Y:S01]  /*8320*/  VIADD R13, R5.reuse, UR5 ;  /* 0x00000005050d7c36 */ /* 0x040fe20008000000 */
[-C--:B------:R-:W-:Y:S01]  /*8330*/  LEA R4, P2, R5, R40.reuse, 0x2 ;  /* 0x0000002805047211 */ /* 0x080fe200078410ff */
[----:B------:R1:W-:Y:S01]  /*8340*/  @P5 STG.E desc[UR20][R8.64], R26 ;  /* 0x0000001a08005986 */ /* 0x0003e2000c101914 */
[----:B------:R-:W-:Y:S02]  /*8350*/  LOP3.LUT R2, R0, 0x38, RZ, 0xfc, !PT ;  /* 0x0000003800027812 */ /* 0x000fe400078efcff */
[----:B--2---:R-:W-:-:S02]  /*8360*/  LEA R10, P5, R13, R40, 0x2 ;  /* 0x000000280d0a7211 */ /* 0x004fc400078a10ff */
[----:B------:R-:W-:Y:S02]  /*8370*/  LOP3.LUT R12, R0, 0x39, RZ, 0xfc, !PT ;  /* 0x00000039000c7812 */ /* 0x000fe400078efcff */
[CC--:B------:R-:W-:Y:S01]  /*8380*/  LEA.HI.X.SX32 R11, R13.reuse, R3.reuse, 0x2, P5 ;  /* 0x000000030d0b7211 */ /* 0x0c0fe200028f16ff */
[----:B------:R-:W-:Y:S01]  /*8390*/  VIADD R13, R13, UR5 ;  /* 0x000000050d0d7c36 */ /* 0x000fe20008000000 */
[----:B------:R-:W-:Y:S02]  /*83a0*/  LEA.HI.X.SX32 R5, R5, R3, 0x2, P2 ;  /* 0x0000000305057211 */ /* 0x000fe400010f16ff */
[-C--:B------:R-:W-:Y:S01]  /*83b0*/  ISETP.LT.AND P1, PT, R2, R147.reuse, !P0 ;  /* 0x000000930200720c */ /* 0x080fe20004721270 */
[----:B-1----:R-:W-:Y:S01]  /*83c0*/  VIADD R9, R13, UR5 ;  /* 0x000000050d097c36 */ /* 0x002fe20008000000 */
[----:B------:R-:W-:Y:S01]  /*83d0*/  ISETP.LT.AND P2, PT, R12, R147, !P0 ;  /* 0x000000930c00720c */ /* 0x000fe20004741270 */
[----:B------:R-:W-:Y:S01]  /*83e0*/  @P3 STG.E desc[UR20][R4.64], R19 ;  /* 0x0000001304003986 */ /* 0x000fe2000c101914 */
[----:B------:R-:W-:-:S02]  /*83f0*/  LOP3.LUT R12, R0, 0x3b, RZ, 0xfc, !PT ;  /* 0x0000003b000c7812 */ /* 0x000fc400078efcff */
[-C--:B------:R-:W-:Y:S01]  /*8400*/  LEA R6, P3, R13, R40.reuse, 0x2 ;  /* 0x000000280d067211 */ /* 0x080fe200078610ff */
[----:B------:R1:W-:Y:S01]  /*8410*/  @P4 STG.E desc[UR20][R10.64], R27 ;  /* 0x0000001b0a004986 */ /* 0x0003e2000c101914 */
[----:B------:R-:W-:Y:S02]  /*8420*/  LOP3.LUT R2, R0, 0x3a, RZ, 0xfc, !PT ;  /* 0x0000003a00027812 */ /* 0x000fe400078efcff */
[----:B------:R-:W-:Y:S01]  /*8430*/  ISETP.LT.AND P4, PT, R12, R147, !P0 ;  /* 0x000000930c00720c */ /* 0x000fe20004781270 */
[----:B------:R-:W-:Y:S01]  /*8440*/  VIADD R12, R9, UR5 ;  /* 0x00000005090c7c36 */ /* 0x000fe20008000000 */
[----:B------:R-:W-:Y:S02]  /*8450*/  LEA.HI.X.SX32 R7, R13, R3, 0x2, P3 ;  /* 0x000000030d077211 */ /* 0x000fe400018f16ff */
[----:B------:R-:W-:Y:S02]  /*8460*/  ISETP.LT.AND P5, PT, R2, R147, !P0 ;  /* 0x000000930200720c */ /* 0x000fe400047a1270 */
[C---:B------:R-:W-:Y:S01]  /*8470*/  LEA R8, P6, R9.reuse, R40, 0x2 ;  /* 0x0000002809087211 */ /* 0x040fe200078c10ff */
[----:B-----5:R2:W-:Y:S01]  /*8480*/  @P1 STG.E desc[UR20][R6.64], R28 ;  /* 0x0000001c06001986 */ /* 0x0205e2000c101914 */
[----:B------:R-:W-:Y:S01]  /*8490*/  LOP3.LUT R2, R0, 0x3c, RZ, 0xfc, !PT ;  /* 0x0000003c00027812 */ /* 0x000fe200078efcff */
[----:B-1----:R-:W-:Y:S01]  /*84a0*/  VIADD R11, R12, UR5 ;  /* 0x000000050c0b7c36 */ /* 0x002fe20008000000 */
[----:B------:R-:W-:-:S02]  /*84b0*/  LEA.HI.X.SX32 R9, R9, R3, 0x2, P6 ;  /* 0x0000000309097211 */ /* 0x000fc400030f16ff */
[----:B------:R-:W-:Y:S01]  /*84c0*/  ISETP.LT.AND P3, PT, R2, R147, !P0 ;  /* 0x000000930200720c */ /* 0x000fe20004761270 */
[----:B------:R-:W-:Y:S01]  /*84d0*/  VIADD R13, R11, UR5 ;  /* 0x000000050b0d7c36 */ /* 0x000fe20008000000 */
[-C--:B------:R-:W-:Y:S01]  /*84e0*/  LEA R4, P1, R12, R40.reuse, 0x2 ;  /* 0x000000280c047211 */ /* 0x080fe200078210ff */
[----:B------:R1:W-:Y:S01]  /*84f0*/  @P2 STG.E desc[UR20][R8.64], R108 ;  /* 0x0000006c08002986 */ /* 0x0003e2000c101914 */
[----:B------:R-:W-:Y:S01]  /*8500*/  LOP3.LUT R2, R0, 0x3d, RZ, 0xfc, !PT ;  /* 0x0000003d00027812 */ /* 0x000fe200078efcff */
[----:B------:R-:W-:Y:S01]  /*8510*/  VIADD R14, R13, UR5 ;  /* 0x000000050d0e7c36 */ /* 0x000fe20008000000 */
[----:B------:R-:W-:Y:S02]  /*8520*/  LEA R10, P6, R11, R40, 0x2 ;  /* 0x000000280b0a7211 */ /* 0x000fe400078c10ff */
[----:B------:R-:W-:Y:S02]  /*8530*/  LEA.HI.X.SX32 R5, R12, R3, 0x2, P1 ;  /* 0x000000030c057211 */ /* 0x000fe400008f16ff */
[----:B------:R-:W-:-:S02]  /*8540*/  ISETP.LT.AND P2, PT, R2, R147, !P0 ;  /* 0x000000930200720c */ /* 0x000fc40004741270 */
[-C--:B--2---:R-:W-:Y:S01]  /*8550*/  LEA R6, P1, R13, R40.reuse, 0x2 ;  /* 0x000000280d067211 */ /* 0x084fe200078210ff */
[----:B------:R2:W-:Y:S01]  /*8560*/  @P5 STG.E desc[UR20][R4.64], R29 ;  /* 0x0000001d04005986 */ /* 0x0005e2000c101914 */
[----:B------:R-:W-:Y:S01]  /*8570*/  LOP3.LUT R2, R0, 0x3e, RZ, 0xfc, !PT ;  /* 0x0000003e00027812 */ /* 0x000fe200078efcff */
[----:B-1----:R-:W-:Y:S01]  /*8580*/  VIADD R9, R14, UR5 ;  /* 0x000000050e097c36 */ /* 0x002fe20008000000 */
[----:B------:R-:W-:Y:S02]  /*8590*/  LOP3.LUT R0, R0, 0x3f, RZ, 0xfc, !PT ;  /* 0x0000003f00007812 */ /* 0x000fe400078efcff */
[-C--:B------:R-:W-:Y:S02]  /*85a0*/  LEA.HI.X.SX32 R11, R11, R3.reuse, 0x2, P6 ;  /* 0x000000030b0b7211 */ /* 0x080fe400030f16ff */
[----:B------:R-:W-:Y:S02]  /*85b0*/  LEA R12, P6, R14, R40, 0x2 ;  /* 0x000000280e0c7211 */ /* 0x000fe400078c10ff */
[----:B------:R-:W-:Y:S01]  /*85c0*/  LEA.HI.X.SX32 R7, R13, R3, 0x2, P1 ;  /* 0x000000030d077211 */ /* 0x000fe200008f16ff */
[----:B------:R2:W-:Y:S01]  /*85d0*/  @P4 STG.E desc[UR20][R10.64], R109 ;  /* 0x0000006d0a004986 */ /* 0x0005e2000c101914 */
[----:B------:R-:W-:-:S02]  /*85e0*/  ISETP.LT.AND P1, PT, R2, R147, !P0 ;  /* 0x000000930200720c */ /* 0x000fc40004721270 */
[----:B------:R-:W-:Y:S01]  /*85f0*/  ISETP.LT.AND P0, PT, R0, R147, !P0 ;  /* 0x000000930000720c */ /* 0x000fe20004701270 */
[----:B------:R2:W-:Y:S01]  /*8600*/  @P3 STG.E desc[UR20][R6.64], R30 ;  /* 0x0000001e06003986 */ /* 0x0005e2000c101914 */
[----:B------:R-:W-:Y:S01]  /*8610*/  LEA.HI.X.SX32 R13, R14, R3, 0x2, P6 ;  /* 0x000000030e0d7211 */ /* 0x000fe200030f16ff */
[C---:B------:R-:W-:Y:S01]  /*8620*/  VIADD R14, R9.reuse, UR5 ;  /* 0x00000005090e7c36 */ /* 0x040fe20008000000 */
[----:B------:R-:W-:-:S03]  /*8630*/  LEA R8, P6, R9, R40, 0x2 ;  /* 0x0000002809087211 */ /* 0x000fc600078c10ff */
[----:B------:R2:W-:Y:S01]  /*8640*/  @P2 STG.E desc[UR20][R12.64], R110 ;  /* 0x0000006e0c002986 */ /* 0x0005e2000c101914 */
[----:B------:R-:W-:Y:S02]  /*8650*/  LEA.HI.X.SX32 R9, R9, R3, 0x2, P6 ;  /* 0x0000000309097211 */ /* 0x000fe400030f16ff */
[----:B------:R-:W-:-:S03]  /*8660*/  LEA R40, P6, R14, R40, 0x2 ;  /* 0x000000280e287211 */ /* 0x000fc600078c10ff */
[----:B------:R2:W-:Y:S01]  /*8670*/  @P1 STG.E desc[UR20][R8.64], R31 ;  /* 0x0000001f08001986 */ /* 0x0005e2000c101914 */
[----:B------:R-:W-:Y:S01]  /*8680*/  LEA.HI.X.SX32 R41, R14, R3, 0x2, P6 ;  /* 0x000000030e297211 */ /* 0x000fe200030f16ff */
[----:B------:R-:W-:Y:S08]  /*8690*/  @!P0 EXIT ;  /* 0x000000000000894d */ /* 0x000ff00003800000 */
[----:B------:R-:W-:Y:S01]  /*86a0*/  STG.E desc[UR20][R40.64], R111 ;  /* 0x0000006f28007986 */ /* 0x000fe2000c101914 */
[----:B------:R-:W-:Y:S05]  /*86b0*/  EXIT ;  /* 0x000000000000794d */ /* 0x000fea0003800000 */
.L_x_2:
[----:B------:R-:W-:-:S00]  /*86c0*/  BRA `(.L_x_2) ;  /* 0xfffffffc00fc7947 */ /* 0x000fc0000383ffff */
[----:B------:R-:W-:-:S00]  /*86d0*/  NOP ;  /* 0x0000000000007918 */ /* 0x000fc00000000000 */
        /* <DEDUP_REMOVED lines=10> */
.L_x_3:


//--------------------- .nv.shared.matmul_kernel  --------------------------
	.section	.nv.shared.matmul_kernel,"aw",@nobits
	.sectionflags	@""
	.align	16
	.zero		1024


//--------------------- .nv.shared.reserved.0     --------------------------
	.section	.nv.shared.reserved.0,"aw",@nobits
	.weak		__nv_reservedSMEM_offset_0_alias
	.size		__nv_reservedSMEM_offset_0_alias, 0, 0
	.other		__nv_reservedSMEM_offset_0_alias,@"STO_CUDA_RESERVED_SHARED STV_DEFAULT"
__nv_reservedSMEM_offset_0_alias:
	.zero		0


//--------------------- .nv.constant0.matmul_kernel --------------------------
	.section	.nv.constant0.matmul_kernel,"a",@progbits
	.sectionflags	@""
	.align	4
.nv.constant0.matmul_kernel:
	.zero		608


//--------------------- SYMBOLS --------------------------

	.type		.nv.reservedSmem.offset0,@object
	.size		.nv.reservedSmem.offset0,0x4
